//
// Generated by NVIDIA NVVM Compiler
//
// Compiler Build ID: CL-36424714
// Cuda compilation tools, release 13.0, V13.0.88
// Based on NVVM 20.0.0
//

.version 9.0
.target sm_100
.address_size 64

	// .globl	_Z15cudaMatMulClassPKiiiS0_iiPi
.extern .func  (.param .b32 func_retval0) vprintf
(
	.param .b64 vprintf_param_0,
	.param .b64 vprintf_param_1
)
;
.global .align 1 .b8 $str[64] = {98, 108, 111, 99, 107, 73, 110, 100, 46, 120, 61, 32, 37, 100, 32, 44, 98, 108, 111, 99, 107, 68, 105, 109, 46, 120, 61, 32, 37, 100, 44, 32, 116, 104, 114, 101, 97, 100, 73, 100, 120, 46, 120, 61, 32, 37, 100, 44, 32, 71, 114, 105, 100, 68, 105, 109, 46, 120, 61, 32, 37, 100, 10};
.global .align 1 .b8 $str$1[64] = {98, 108, 111, 99, 107, 73, 110, 100, 46, 121, 61, 32, 37, 100, 32, 44, 98, 108, 111, 99, 107, 68, 105, 109, 46, 121, 61, 32, 37, 100, 44, 32, 116, 104, 114, 101, 97, 100, 73, 100, 120, 46, 121, 61, 32, 37, 100, 44, 32, 71, 114, 105, 100, 68, 105, 109, 46, 121, 61, 32, 37, 100, 10};
.global .align 1 .b8 $str$2[22] = {105, 106, 83, 61, 32, 37, 100, 32, 44, 115, 116, 114, 105, 100, 101, 61, 32, 37, 100, 32, 10};

.visible .entry _Z15cudaMatMulClassPKiiiS0_iiPi(
	.param .u64 .ptr .align 1 _Z15cudaMatMulClassPKiiiS0_iiPi_param_0,
	.param .u32 _Z15cudaMatMulClassPKiiiS0_iiPi_param_1,
	.param .u32 _Z15cudaMatMulClassPKiiiS0_iiPi_param_2,
	.param .u64 .ptr .align 1 _Z15cudaMatMulClassPKiiiS0_iiPi_param_3,
	.param .u32 _Z15cudaMatMulClassPKiiiS0_iiPi_param_4,
	.param .u32 _Z15cudaMatMulClassPKiiiS0_iiPi_param_5,
	.param .u64 .ptr .align 1 _Z15cudaMatMulClassPKiiiS0_iiPi_param_6
)
{
	.local .align 16 .b8 	__local_depot0[16];
	.reg .b64 	%SP;
	.reg .b64 	%SPL;
	.reg .pred 	%p<14>;
	.reg .b32 	%r<120>;
	.reg .b64 	%rd<49>;

	mov.u64 	%SPL, __local_depot0;
	cvta.local.u64 	%SP, %SPL;
	ld.param.u64 	%rd5, [_Z15cudaMatMulClassPKiiiS0_iiPi_param_0];
	ld.param.u32 	%r35, [_Z15cudaMatMulClassPKiiiS0_iiPi_param_1];
	ld.param.u32 	%r36, [_Z15cudaMatMulClassPKiiiS0_iiPi_param_2];
	ld.param.u64 	%rd6, [_Z15cudaMatMulClassPKiiiS0_iiPi_param_3];
	ld.param.u32 	%r37, [_Z15cudaMatMulClassPKiiiS0_iiPi_param_4];
	ld.param.u32 	%r38, [_Z15cudaMatMulClassPKiiiS0_iiPi_param_5];
	ld.param.u64 	%rd7, [_Z15cudaMatMulClassPKiiiS0_iiPi_param_6];
	cvta.to.global.u64 	%rd1, %rd6;
	cvta.to.global.u64 	%rd2, %rd5;
	cvta.to.global.u64 	%rd3, %rd7;
	mov.u32 	%r1, %ctaid.x;
	mov.u32 	%r2, %ntid.x;
	mov.u32 	%r3, %tid.x;
	mad.lo.s32 	%r108, %r1, %r2, %r3;
	mov.u32 	%r5, %nctaid.x;
	mul.lo.s32 	%r6, %r2, %r5;
	or.b32  	%r39, %r1, %r3;
	setp.ne.s32 	%p1, %r39, 0;
	@%p1 bra 	$L__BB0_2;
	add.u64 	%rd8, %SP, 0;
	add.u64 	%rd9, %SPL, 0;
	st.local.v4.u32 	[%rd9], {%r1, %r2, %r3, %r5};
	mov.u64 	%rd10, $str;
	cvta.global.u64 	%rd11, %rd10;
	{ // callseq 0, 0
	.param .b64 param0;
	st.param.b64 	[param0], %rd11;
	.param .b64 param1;
	st.param.b64 	[param1], %rd8;
	.param .b32 retval0;
	call.uni (retval0), 
	vprintf, 
	(
	param0, 
	param1
	);
	ld.param.b32 	%r40, [retval0];
	} // callseq 0
	mov.u32 	%r42, %ctaid.y;
	mov.u32 	%r43, %ntid.y;
	mov.u32 	%r44, %tid.y;
	mov.u32 	%r45, %nctaid.y;
	st.local.v4.u32 	[%rd9], {%r42, %r43, %r44, %r45};
	mov.u64 	%rd12, $str$1;
	cvta.global.u64 	%rd13, %rd12;
	{ // callseq 1, 0
	.param .b64 param0;
	st.param.b64 	[param0], %rd13;
	.param .b64 param1;
	st.param.b64 	[param1], %rd8;
	.param .b32 retval0;
	call.uni (retval0), 
	vprintf, 
	(
	param0, 
	param1
	);
	ld.param.b32 	%r46, [retval0];
	} // callseq 1
	st.local.v2.u32 	[%rd9], {%r108, %r6};
	mov.u64 	%rd14, $str$2;
	cvta.global.u64 	%rd15, %rd14;
	{ // callseq 2, 0
	.param .b64 param0;
	st.param.b64 	[param0], %rd15;
	.param .b64 param1;
	st.param.b64 	[param1], %rd8;
	.param .b32 retval0;
	call.uni (retval0), 
	vprintf, 
	(
	param0, 
	param1
	);
	ld.param.b32 	%r48, [retval0];
	} // callseq 2
$L__BB0_2:
	mul.lo.s32 	%r7, %r38, %r35;
	setp.ge.s32 	%p2, %r108, %r7;
	@%p2 bra 	$L__BB0_18;
	setp.gt.s32 	%p3, %r36, 0;
	@%p3 bra 	$L__BB0_4;
	bra.uni 	$L__BB0_17;
$L__BB0_4:
	and.b32  	%r8, %r36, 7;
	and.b32  	%r51, %r36, 2147483640;
	neg.s32 	%r9, %r51;
	mul.wide.s32 	%rd43, %r37, 4;
$L__BB0_5:
	setp.lt.u32 	%p5, %r36, 8;
	div.s32 	%r53, %r108, %r38;
	mul.lo.s32 	%r54, %r53, %r38;
	sub.s32 	%r11, %r108, %r54;
	mul.wide.s32 	%rd18, %r108, 4;
	add.s64 	%rd4, %rd3, %rd18;
	mov.b32 	%r113, 0;
	st.global.u32 	[%rd4], %r113;
	mul.lo.s32 	%r12, %r53, %r35;
	mov.u32 	%r116, %r113;
	@%p5 bra 	$L__BB0_8;
	mov.b32 	%r113, 0;
	mov.u32 	%r109, %r12;
	mov.u32 	%r110, %r11;
	mov.u32 	%r111, %r9;
$L__BB0_7:
	.pragma "nounroll";
	and.b32  	%r116, %r36, 2147483640;
	mul.wide.s32 	%rd19, %r109, 4;
	add.s64 	%rd20, %rd2, %rd19;
	ld.global.u32 	%r56, [%rd20];
	mul.wide.s32 	%rd21, %r110, 4;
	add.s64 	%rd22, %rd1, %rd21;
	ld.global.u32 	%r57, [%rd22];
	mad.lo.s32 	%r58, %r57, %r56, %r113;
	st.global.u32 	[%rd4], %r58;
	ld.global.u32 	%r59, [%rd20+4];
	mul.wide.s32 	%rd23, %r37, 4;
	add.s64 	%rd24, %rd22, %rd23;
	ld.global.u32 	%r60, [%rd24];
	mad.lo.s32 	%r61, %r60, %r59, %r58;
	st.global.u32 	[%rd4], %r61;
	ld.global.u32 	%r62, [%rd20+8];
	add.s64 	%rd25, %rd24, %rd23;
	ld.global.u32 	%r63, [%rd25];
	mad.lo.s32 	%r64, %r63, %r62, %r61;
	st.global.u32 	[%rd4], %r64;
	ld.global.u32 	%r65, [%rd20+12];
	add.s64 	%rd26, %rd25, %rd23;
	ld.global.u32 	%r66, [%rd26];
	mad.lo.s32 	%r67, %r66, %r65, %r64;
	st.global.u32 	[%rd4], %r67;
	ld.global.u32 	%r68, [%rd20+16];
	add.s64 	%rd27, %rd26, %rd23;
	ld.global.u32 	%r69, [%rd27];
	mad.lo.s32 	%r70, %r69, %r68, %r67;
	st.global.u32 	[%rd4], %r70;
	ld.global.u32 	%r71, [%rd20+20];
	add.s64 	%rd28, %rd27, %rd23;
	ld.global.u32 	%r72, [%rd28];
	mad.lo.s32 	%r73, %r72, %r71, %r70;
	st.global.u32 	[%rd4], %r73;
	ld.global.u32 	%r74, [%rd20+24];
	add.s64 	%rd29, %rd28, %rd23;
	ld.global.u32 	%r75, [%rd29];
	mad.lo.s32 	%r76, %r75, %r74, %r73;
	st.global.u32 	[%rd4], %r76;
	ld.global.u32 	%r77, [%rd20+28];
	add.s64 	%rd30, %rd29, %rd23;
	ld.global.u32 	%r78, [%rd30];
	mad.lo.s32 	%r113, %r78, %r77, %r76;
	st.global.u32 	[%rd4], %r113;
	add.s32 	%r111, %r111, 8;
	shl.b32 	%r79, %r37, 3;
	add.s32 	%r110, %r110, %r79;
	add.s32 	%r109, %r109, 8;
	setp.ne.s32 	%p6, %r111, 0;
	@%p6 bra 	$L__BB0_7;
$L__BB0_8:
	setp.eq.s32 	%p7, %r8, 0;
	@%p7 bra 	$L__BB0_16;
	add.s32 	%r80, %r8, -1;
	setp.lt.u32 	%p8, %r80, 3;
	@%p8 bra 	$L__BB0_11;
	add.s32 	%r81, %r116, %r12;
	mul.wide.s32 	%rd31, %r81, 4;
	add.s64 	%rd32, %rd2, %rd31;
	ld.global.u32 	%r82, [%rd32];
	mad.lo.s32 	%r83, %r116, %r37, %r11;
	mul.wide.s32 	%rd33, %r83, 4;
	add.s64 	%rd34, %rd1, %rd33;
	ld.global.u32 	%r84, [%rd34];
	mad.lo.s32 	%r85, %r84, %r82, %r113;
	st.global.u32 	[%rd4], %r85;
	ld.global.u32 	%r86, [%rd32+4];
	add.s64 	%rd36, %rd34, %rd43;
	ld.global.u32 	%r87, [%rd36];
	mad.lo.s32 	%r88, %r87, %r86, %r85;
	st.global.u32 	[%rd4], %r88;
	ld.global.u32 	%r89, [%rd32+8];
	add.s64 	%rd37, %rd36, %rd43;
	ld.global.u32 	%r90, [%rd37];
	mad.lo.s32 	%r91, %r90, %r89, %r88;
	st.global.u32 	[%rd4], %r91;
	ld.global.u32 	%r92, [%rd32+12];
	add.s64 	%rd38, %rd37, %rd43;
	ld.global.u32 	%r93, [%rd38];
	mad.lo.s32 	%r113, %r93, %r92, %r91;
	st.global.u32 	[%rd4], %r113;
	add.s32 	%r116, %r116, 4;
$L__BB0_11:
	and.b32  	%r94, %r36, 3;
	setp.eq.s32 	%p9, %r94, 0;
	@%p9 bra 	$L__BB0_16;
	setp.eq.s32 	%p10, %r94, 1;
	@%p10 bra 	$L__BB0_14;
	add.s32 	%r95, %r116, %r12;
	mul.wide.s32 	%rd39, %r95, 4;
	add.s64 	%rd40, %rd2, %rd39;
	ld.global.u32 	%r96, [%rd40];
	mad.lo.s32 	%r97, %r116, %r37, %r11;
	mul.wide.s32 	%rd41, %r97, 4;
	add.s64 	%rd42, %rd1, %rd41;
	ld.global.u32 	%r98, [%rd42];
	mad.lo.s32 	%r99, %r98, %r96, %r113;
	st.global.u32 	[%rd4], %r99;
	ld.global.u32 	%r100, [%rd40+4];
	add.s64 	%rd44, %rd42, %rd43;
	ld.global.u32 	%r101, [%rd44];
	mad.lo.s32 	%r113, %r101, %r100, %r99;
	st.global.u32 	[%rd4], %r113;
	add.s32 	%r116, %r116, 2;
$L__BB0_14:
	and.b32  	%r102, %r36, 1;
	setp.eq.b32 	%p11, %r102, 1;
	not.pred 	%p12, %p11;
	@%p12 bra 	$L__BB0_16;
	add.s32 	%r103, %r116, %r12;
	mul.wide.s32 	%rd45, %r103, 4;
	add.s64 	%rd46, %rd2, %rd45;
	ld.global.u32 	%r104, [%rd46];
	mad.lo.s32 	%r105, %r116, %r37, %r11;
	mul.wide.s32 	%rd47, %r105, 4;
	add.s64 	%rd48, %rd1, %rd47;
	ld.global.u32 	%r106, [%rd48];
	mad.lo.s32 	%r107, %r106, %r104, %r113;
	st.global.u32 	[%rd4], %r107;
$L__BB0_16:
	add.s32 	%r108, %r108, %r6;
	setp.lt.s32 	%p13, %r108, %r7;
	@%p13 bra 	$L__BB0_5;
	bra.uni 	$L__BB0_18;
$L__BB0_17:
	mul.wide.s32 	%rd16, %r108, 4;
	add.s64 	%rd17, %rd3, %rd16;
	mov.b32 	%r50, 0;
	st.global.u32 	[%rd17], %r50;
	add.s32 	%r108, %r108, %r6;
	setp.lt.s32 	%p4, %r108, %r7;
	@%p4 bra 	$L__BB0_17;
$L__BB0_18:
	ret;

}
	// .globl	_Z10cudaMatMulPPiiiS0_iiS0_
.visible .entry _Z10cudaMatMulPPiiiS0_iiS0_(
	.param .u64 .ptr .align 1 _Z10cudaMatMulPPiiiS0_iiS0__param_0,
	.param .u32 _Z10cudaMatMulPPiiiS0_iiS0__param_1,
	.param .u32 _Z10cudaMatMulPPiiiS0_iiS0__param_2,
	.param .u64 .ptr .align 1 _Z10cudaMatMulPPiiiS0_iiS0__param_3,
	.param .u32 _Z10cudaMatMulPPiiiS0_iiS0__param_4,
	.param .u32 _Z10cudaMatMulPPiiiS0_iiS0__param_5,
	.param .u64 .ptr .align 1 _Z10cudaMatMulPPiiiS0_iiS0__param_6
)
{
	.local .align 16 .b8 	__local_depot1[16];
	.reg .b64 	%SP;
	.reg .b64 	%SPL;
	.reg .pred 	%p<17>;
	.reg .b32 	%r<148>;
	.reg .b64 	%rd<158>;

	mov.u64 	%SPL, __local_depot1;
	cvta.local.u64 	%SP, %SPL;
	ld.param.u32 	%r32, [_Z10cudaMatMulPPiiiS0_iiS0__param_1];
	ld.param.u32 	%r33, [_Z10cudaMatMulPPiiiS0_iiS0__param_2];
	ld.param.u64 	%rd11, [_Z10cudaMatMulPPiiiS0_iiS0__param_3];
	ld.param.u32 	%r34, [_Z10cudaMatMulPPiiiS0_iiS0__param_5];
	ld.param.u64 	%rd12, [_Z10cudaMatMulPPiiiS0_iiS0__param_6];
	cvta.to.global.u64 	%rd1, %rd11;
	cvta.to.global.u64 	%rd2, %rd12;
	mov.u32 	%r1, %ctaid.x;
	mov.u32 	%r2, %ntid.x;
	mov.u32 	%r3, %tid.x;
	mad.lo.s32 	%r146, %r1, %r2, %r3;
	mov.u32 	%r5, %nctaid.x;
	mul.lo.s32 	%r6, %r2, %r5;
	or.b32  	%r35, %r1, %r3;
	setp.ne.s32 	%p1, %r35, 0;
	@%p1 bra 	$L__BB1_2;
	add.u64 	%rd13, %SP, 0;
	add.u64 	%rd14, %SPL, 0;
	st.local.v4.u32 	[%rd14], {%r1, %r2, %r3, %r5};
	mov.u64 	%rd15, $str;
	cvta.global.u64 	%rd16, %rd15;
	{ // callseq 3, 0
	.param .b64 param0;
	st.param.b64 	[param0], %rd16;
	.param .b64 param1;
	st.param.b64 	[param1], %rd13;
	.param .b32 retval0;
	call.uni (retval0), 
	vprintf, 
	(
	param0, 
	param1
	);
	ld.param.b32 	%r36, [retval0];
	} // callseq 3
	mov.u32 	%r38, %ctaid.y;
	mov.u32 	%r39, %ntid.y;
	mov.u32 	%r40, %tid.y;
	mov.u32 	%r41, %nctaid.y;
	st.local.v4.u32 	[%rd14], {%r38, %r39, %r40, %r41};
	mov.u64 	%rd17, $str$1;
	cvta.global.u64 	%rd18, %rd17;
	{ // callseq 4, 0
	.param .b64 param0;
	st.param.b64 	[param0], %rd18;
	.param .b64 param1;
	st.param.b64 	[param1], %rd13;
	.param .b32 retval0;
	call.uni (retval0), 
	vprintf, 
	(
	param0, 
	param1
	);
	ld.param.b32 	%r42, [retval0];
	} // callseq 4
	st.local.v2.u32 	[%rd14], {%r146, %r6};
	mov.u64 	%rd19, $str$2;
	cvta.global.u64 	%rd20, %rd19;
	{ // callseq 5, 0
	.param .b64 param0;
	st.param.b64 	[param0], %rd20;
	.param .b64 param1;
	st.param.b64 	[param1], %rd13;
	.param .b32 retval0;
	call.uni (retval0), 
	vprintf, 
	(
	param0, 
	param1
	);
	ld.param.b32 	%r44, [retval0];
	} // callseq 5
$L__BB1_2:
	mul.lo.s32 	%r7, %r34, %r32;
	setp.ge.s32 	%p2, %r146, %r7;
	@%p2 bra 	$L__BB1_22;
	setp.lt.s32 	%p3, %r33, 1;
	@%p3 bra 	$L__BB1_17;
	and.b32  	%r8, %r33, 7;
	and.b32  	%r9, %r33, 3;
	and.b32  	%r10, %r33, 2147483640;
	and.b32  	%r11, %r33, 1;
	neg.s32 	%r12, %r10;
$L__BB1_5:
	ld.param.u64 	%rd155, [_Z10cudaMatMulPPiiiS0_iiS0__param_0];
	setp.lt.u32 	%p9, %r33, 8;
	div.s32 	%r76, %r146, %r34;
	mul.lo.s32 	%r77, %r76, %r34;
	sub.s32 	%r14, %r146, %r77;
	mul.wide.s32 	%rd46, %r76, 8;
	add.s64 	%rd3, %rd2, %rd46;
	ld.global.u64 	%rd47, [%rd3];
	mul.wide.s32 	%rd48, %r14, 4;
	add.s64 	%rd49, %rd47, %rd48;
	mov.b32 	%r142, 0;
	st.u32 	[%rd49], %r142;
	cvta.to.global.u64 	%rd50, %rd155;
	add.s64 	%rd4, %rd50, %rd46;
	@%p9 bra 	$L__BB1_8;
	add.s64 	%rd156, %rd1, 32;
	mov.b64 	%rd157, 0;
	mov.u32 	%r140, %r12;
$L__BB1_7:
	.pragma "nounroll";
	ld.global.u64 	%rd52, [%rd4];
	add.s64 	%rd53, %rd52, %rd157;
	ld.u32 	%r78, [%rd53];
	ld.global.u64 	%rd54, [%rd156+-32];
	mul.wide.s32 	%rd55, %r14, 4;
	add.s64 	%rd56, %rd54, %rd55;
	ld.u32 	%r79, [%rd56];
	ld.global.u64 	%rd57, [%rd3];
	add.s64 	%rd58, %rd57, %rd55;
	ld.u32 	%r80, [%rd58];
	mad.lo.s32 	%r81, %r79, %r78, %r80;
	st.u32 	[%rd58], %r81;
	ld.global.u64 	%rd59, [%rd4];
	add.s64 	%rd60, %rd59, %rd157;
	ld.u32 	%r82, [%rd60+4];
	ld.global.u64 	%rd61, [%rd156+-24];
	add.s64 	%rd62, %rd61, %rd55;
	ld.u32 	%r83, [%rd62];
	ld.global.u64 	%rd63, [%rd3];
	add.s64 	%rd64, %rd63, %rd55;
	ld.u32 	%r84, [%rd64];
	mad.lo.s32 	%r85, %r83, %r82, %r84;
	st.u32 	[%rd64], %r85;
	ld.global.u64 	%rd65, [%rd4];
	add.s64 	%rd66, %rd65, %rd157;
	ld.u32 	%r86, [%rd66+8];
	ld.global.u64 	%rd67, [%rd156+-16];
	add.s64 	%rd68, %rd67, %rd55;
	ld.u32 	%r87, [%rd68];
	ld.global.u64 	%rd69, [%rd3];
	add.s64 	%rd70, %rd69, %rd55;
	ld.u32 	%r88, [%rd70];
	mad.lo.s32 	%r89, %r87, %r86, %r88;
	st.u32 	[%rd70], %r89;
	ld.global.u64 	%rd71, [%rd4];
	add.s64 	%rd72, %rd71, %rd157;
	ld.u32 	%r90, [%rd72+12];
	ld.global.u64 	%rd73, [%rd156+-8];
	add.s64 	%rd74, %rd73, %rd55;
	ld.u32 	%r91, [%rd74];
	ld.global.u64 	%rd75, [%rd3];
	add.s64 	%rd76, %rd75, %rd55;
	ld.u32 	%r92, [%rd76];
	mad.lo.s32 	%r93, %r91, %r90, %r92;
	st.u32 	[%rd76], %r93;
	ld.global.u64 	%rd77, [%rd4];
	add.s64 	%rd78, %rd77, %rd157;
	ld.u32 	%r94, [%rd78+16];
	ld.global.u64 	%rd79, [%rd156];
	add.s64 	%rd80, %rd79, %rd55;
	ld.u32 	%r95, [%rd80];
	ld.global.u64 	%rd81, [%rd3];
	add.s64 	%rd82, %rd81, %rd55;
	ld.u32 	%r96, [%rd82];
	mad.lo.s32 	%r97, %r95, %r94, %r96;
	st.u32 	[%rd82], %r97;
	ld.global.u64 	%rd83, [%rd4];
	add.s64 	%rd84, %rd83, %rd157;
	ld.u32 	%r98, [%rd84+20];
	ld.global.u64 	%rd85, [%rd156+8];
	add.s64 	%rd86, %rd85, %rd55;
	ld.u32 	%r99, [%rd86];
	ld.global.u64 	%rd87, [%rd3];
	add.s64 	%rd88, %rd87, %rd55;
	ld.u32 	%r100, [%rd88];
	mad.lo.s32 	%r101, %r99, %r98, %r100;
	st.u32 	[%rd88], %r101;
	ld.global.u64 	%rd89, [%rd4];
	add.s64 	%rd90, %rd89, %rd157;
	ld.u32 	%r102, [%rd90+24];
	ld.global.u64 	%rd91, [%rd156+16];
	add.s64 	%rd92, %rd91, %rd55;
	ld.u32 	%r103, [%rd92];
	ld.global.u64 	%rd93, [%rd3];
	add.s64 	%rd94, %rd93, %rd55;
	ld.u32 	%r104, [%rd94];
	mad.lo.s32 	%r105, %r103, %r102, %r104;
	st.u32 	[%rd94], %r105;
	ld.global.u64 	%rd95, [%rd4];
	add.s64 	%rd96, %rd95, %rd157;
	ld.u32 	%r106, [%rd96+28];
	ld.global.u64 	%rd97, [%rd156+24];
	add.s64 	%rd98, %rd97, %rd55;
	ld.u32 	%r107, [%rd98];
	ld.global.u64 	%rd99, [%rd3];
	add.s64 	%rd100, %rd99, %rd55;
	ld.u32 	%r108, [%rd100];
	mad.lo.s32 	%r109, %r107, %r106, %r108;
	st.u32 	[%rd100], %r109;
	add.s32 	%r140, %r140, 8;
	add.s64 	%rd157, %rd157, 32;
	add.s64 	%rd156, %rd156, 64;
	setp.ne.s32 	%p10, %r140, 0;
	mov.u32 	%r142, %r10;
	@%p10 bra 	$L__BB1_7;
$L__BB1_8:
	setp.eq.s32 	%p11, %r8, 0;
	@%p11 bra 	$L__BB1_16;
	add.s32 	%r110, %r8, -1;
	setp.lt.u32 	%p12, %r110, 3;
	@%p12 bra 	$L__BB1_11;
	ld.global.u64 	%rd101, [%rd4];
	mul.wide.u32 	%rd102, %r142, 4;
	add.s64 	%rd103, %rd101, %rd102;
	ld.u32 	%r111, [%rd103];
	mul.wide.u32 	%rd104, %r142, 8;
	add.s64 	%rd105, %rd1, %rd104;
	ld.global.u64 	%rd106, [%rd105];
	mul.wide.s32 	%rd107, %r14, 4;
	add.s64 	%rd108, %rd106, %rd107;
	ld.u32 	%r112, [%rd108];
	ld.global.u64 	%rd109, [%rd3];
	add.s64 	%rd110, %rd109, %rd107;
	ld.u32 	%r113, [%rd110];
	mad.lo.s32 	%r114, %r112, %r111, %r113;
	st.u32 	[%rd110], %r114;
	ld.global.u64 	%rd111, [%rd4];
	add.s64 	%rd112, %rd111, %rd102;
	ld.u32 	%r115, [%rd112+4];
	ld.global.u64 	%rd113, [%rd105+8];
	add.s64 	%rd114, %rd113, %rd107;
	ld.u32 	%r116, [%rd114];
	ld.global.u64 	%rd115, [%rd3];
	add.s64 	%rd116, %rd115, %rd107;
	ld.u32 	%r117, [%rd116];
	mad.lo.s32 	%r118, %r116, %r115, %r117;
	st.u32 	[%rd116], %r118;
	ld.global.u64 	%rd117, [%rd4];
	add.s64 	%rd118, %rd117, %rd102;
	ld.u32 	%r119, [%rd118+8];
	ld.global.u64 	%rd119, [%rd105+16];
	add.s64 	%rd120, %rd119, %rd107;
	ld.u32 	%r120, [%rd120];
	ld.global.u64 	%rd121, [%rd3];
	add.s64 	%rd122, %rd121, %rd107;
	ld.u32 	%r121, [%rd122];
	mad.lo.s32 	%r122, %r120, %r119, %r121;
	st.u32 	[%rd122], %r122;
	ld.global.u64 	%rd123, [%rd4];
	add.s64 	%rd124, %rd123, %rd102;
	ld.u32 	%r123, [%rd124+12];
	ld.global.u64 	%rd125, [%rd105+24];
	add.s64 	%rd126, %rd125, %rd107;
	ld.u32 	%r124, [%rd126];
	ld.global.u64 	%rd127, [%rd3];
	add.s64 	%rd128, %rd127, %rd107;
	ld.u32 	%r125, [%rd128];
	mad.lo.s32 	%r126, %r124, %r123, %r125;
	st.u32 	[%rd128], %r126;
	add.s32 	%r142, %r142, 4;
$L__BB1_11:
	setp.eq.s32 	%p13, %r9, 0;
	@%p13 bra 	$L__BB1_16;
	setp.eq.s32 	%p14, %r9, 1;
	@%p14 bra 	$L__BB1_14;
	ld.global.u64 	%rd129, [%rd4];
	mul.wide.u32 	%rd130, %r142, 4;
	add.s64 	%rd131, %rd129, %rd130;
	ld.u32 	%r127, [%rd131];
	mul.wide.u32 	%rd132, %r142, 8;
	add.s64 	%rd133, %rd1, %rd132;
	ld.global.u64 	%rd134, [%rd133];
	mul.wide.s32 	%rd135, %r14, 4;
	add.s64 	%rd136, %rd134, %rd135;
	ld.u32 	%r128, [%rd136];
	ld.global.u64 	%rd137, [%rd3];
	add.s64 	%rd138, %rd137, %rd135;
	ld.u32 	%r129, [%rd138];
	mad.lo.s32 	%r130, %r128, %r127, %r129;
	st.u32 	[%rd138], %r130;
	ld.global.u64 	%rd139, [%rd4];
	add.s64 	%rd140, %rd139, %rd130;
	ld.u32 	%r131, [%rd140+4];
	ld.global.u64 	%rd141, [%rd133+8];
	add.s64 	%rd142, %rd141, %rd135;
	ld.u32 	%r132, [%rd142];
	ld.global.u64 	%rd143, [%rd3];
	add.s64 	%rd144, %rd143, %rd135;
	ld.u32 	%r133, [%rd144];
	mad.lo.s32 	%r134, %r132, %r131, %r133;
	st.u32 	[%rd144], %r134;
	add.s32 	%r142, %r142, 2;
$L__BB1_14:
	setp.eq.s32 	%p15, %r11, 0;
	@%p15 bra 	$L__BB1_16;
	ld.global.u64 	%rd145, [%rd4];
	mul.wide.u32 	%rd146, %r142, 4;
	add.s64 	%rd147, %rd145, %rd146;
	ld.u32 	%r135, [%rd147];
	mul.wide.u32 	%rd148, %r142, 8;
	add.s64 	%rd149, %rd1, %rd148;
	ld.global.u64 	%rd150, [%rd149];
	mul.wide.s32 	%rd151, %r14, 4;
	add.s64 	%rd152, %rd150, %rd151;
	ld.u32 	%r136, [%rd152];
	ld.global.u64 	%rd153, [%rd3];
	add.s64 	%rd154, %rd153, %rd151;
	ld.u32 	%r137, [%rd154];
	mad.lo.s32 	%r138, %r136, %r135, %r137;
	st.u32 	[%rd154], %r138;
$L__BB1_16:
	add.s32 	%r146, %r146, %r6;
	setp.lt.s32 	%p16, %r146, %r7;
	@%p16 bra 	$L__BB1_5;
	bra.uni 	$L__BB1_22;
$L__BB1_17:
	add.s32 	%r46, %r146, %r6;
	max.s32 	%r47, %r7, %r46;
	setp.lt.s32 	%p4, %r46, %r7;
	selp.u32 	%r48, 1, 0, %p4;
	add.s32 	%r49, %r46, %r48;
	sub.s32 	%r50, %r47, %r49;
	div.u32 	%r51, %r50, %r6;
	add.s32 	%r23, %r51, %r48;
	and.b32  	%r52, %r23, 3;
	setp.eq.s32 	%p5, %r52, 3;
	@%p5 bra 	$L__BB1_20;
	add.s32 	%r54, %r23, 1;
	and.b32  	%r24, %r54, 3;
	mov.b32 	%r145, 0;
$L__BB1_19:
	.pragma "nounroll";
	div.s32 	%r55, %r146, %r34;
	mul.lo.s32 	%r56, %r55, %r34;
	sub.s32 	%r57, %r146, %r56;
	mul.wide.s32 	%rd21, %r55, 8;
	add.s64 	%rd22, %rd2, %rd21;
	ld.global.u64 	%rd23, [%rd22];
	mul.wide.s32 	%rd24, %r57, 4;
	add.s64 	%rd25, %rd23, %rd24;
	mov.b32 	%r58, 0;
	st.u32 	[%rd25], %r58;
	add.s32 	%r146, %r146, %r6;
	add.s32 	%r145, %r145, 1;
	setp.ne.s32 	%p6, %r145, %r24;
	@%p6 bra 	$L__BB1_19;
$L__BB1_20:
	setp.lt.u32 	%p7, %r23, 3;
	@%p7 bra 	$L__BB1_22;
$L__BB1_21:
	div.s32 	%r59, %r146, %r34;
	mul.lo.s32 	%r60, %r59, %r34;
	sub.s32 	%r61, %r146, %r60;
	mul.wide.s32 	%rd26, %r59, 8;
	add.s64 	%rd27, %rd2, %rd26;
	ld.global.u64 	%rd28, [%rd27];
	mul.wide.s32 	%rd29, %r61, 4;
	add.s64 	%rd30, %rd28, %rd29;
	mov.b32 	%r62, 0;
	st.u32 	[%rd30], %r62;
	add.s32 	%r63, %r146, %r6;
	div.s32 	%r64, %r63, %r34;
	mul.lo.s32 	%r65, %r64, %r34;
	sub.s32 	%r66, %r63, %r65;
	mul.wide.s32 	%rd31, %r64, 8;
	add.s64 	%rd32, %rd2, %rd31;
	ld.global.u64 	%rd33, [%rd32];
	mul.wide.s32 	%rd34, %r66, 4;
	add.s64 	%rd35, %rd33, %rd34;
	st.u32 	[%rd35], %r62;
	add.s32 	%r67, %r63, %r6;
	div.s32 	%r68, %r67, %r34;
	mul.lo.s32 	%r69, %r68, %r34;
	sub.s32 	%r70, %r67, %r69;
	mul.wide.s32 	%rd36, %r68, 8;
	add.s64 	%rd37, %rd2, %rd36;
	ld.global.u64 	%rd38, [%rd37];
	mul.wide.s32 	%rd39, %r70, 4;
	add.s64 	%rd40, %rd38, %rd39;
	st.u32 	[%rd40], %r62;
	add.s32 	%r71, %r67, %r6;
	div.s32 	%r72, %r71, %r34;
	mul.lo.s32 	%r73, %r72, %r34;
	sub.s32 	%r74, %r71, %r73;
	mul.wide.s32 	%rd41, %r72, 8;
	add.s64 	%rd42, %rd2, %rd41;
	ld.global.u64 	%rd43, [%rd42];
	mul.wide.s32 	%rd44, %r74, 4;
	add.s64 	%rd45, %rd43, %rd44;
	st.u32 	[%rd45], %r62;
	add.s32 	%r146, %r71, %r6;
	setp.lt.s32 	%p8, %r146, %r7;
	@%p8 bra 	$L__BB1_21;
$L__BB1_22:
	ret;

}


// ===== COMPILED SASS (sm_100) =====

	.target	sm_100

	.elftype	@"ET_EXEC"


//--------------------- .note.nv.tkinfo           --------------------------
	.section	.note.nv.tkinfo,"",@"SHT_NOTE"
	.sectionflags	@"SHF_NOTE_NV_TKINFO"
	.tkinfo
        /*0018*/ 	.word	0x00000002
        /*0030*/ 	.string	""
        /*0030*/ 	.string	"ptxas"
        /*0030*/ 	.string	"Cuda compilation tools, release 13.0, V13.0.88"
        /*0030*/ 	.string	"Build cuda_13.0.r13.0/compiler.36424714_0"
        /*0030*/ 	.string	"-arch sm_100 -m 64 "



//--------------------- .note.nv.cuinfo           --------------------------
	.section	.note.nv.cuinfo,"",@"SHT_NOTE"
	.sectionflags	@"SHF_NOTE_NV_CUINFO"
        /*0018*/ 	.short	0x0002
        /*001a*/ 	.short	0x0064
        /*001c*/ 	.short	0x0082
	.zero		2


//--------------------- .nv.info                  --------------------------
	.section	.nv.info,"",@"SHT_CUDA_INFO"
	.align	4


	//----- nvinfo : EIATTR_REGCOUNT
	.align		4
        /*0000*/ 	.byte	0x04, 0x2f
        /*0002*/ 	.short	(.L_4 - .L_3)
	.align		4
.L_3:
        /*0004*/ 	.word	index@(_Z15cudaMatMulClassPKiiiS0_iiPi)
        /*0008*/ 	.word	0x00000020


	//----- nvinfo : EIATTR_FRAME_SIZE
	.align		4
.L_4:
        /*000c*/ 	.byte	0x04, 0x11
        /*000e*/ 	.short	(.L_6 - .L_5)
	.align		4
.L_5:
        /*0010*/ 	.word	index@(_Z15cudaMatMulClassPKiiiS0_iiPi)
        /*0014*/ 	.word	0x00000010


	//----- nvinfo : EIATTR_REGCOUNT
	.align		4
.L_6:
        /*0018*/ 	.byte	0x04, 0x2f
        /*001a*/ 	.short	(.L_8 - .L_7)
	.align		4
.L_7:
        /*001c*/ 	.word	index@(_Z10cudaMatMulPPiiiS0_iiS0_)
        /*0020*/ 	.word	0x00000020


	//----- nvinfo : EIATTR_FRAME_SIZE
	.align		4
.L_8:
        /*0024*/ 	.byte	0x04, 0x11
        /*0026*/ 	.short	(.L_10 - .L_9)
	.align		4
.L_9:
        /*0028*/ 	.word	index@(_Z10cudaMatMulPPiiiS0_iiS0_)
        /*002c*/ 	.word	0x00000010


	//----- nvinfo : EIATTR_MIN_STACK_SIZE
	.align		4
.L_10:
        /*0030*/ 	.byte	0x04, 0x12
        /*0032*/ 	.short	(.L_12 - .L_11)
	.align		4
.L_11:
        /*0034*/ 	.word	index@(_Z10cudaMatMulPPiiiS0_iiS0_)
        /*0038*/ 	.word	0x00000010


	//----- nvinfo : EIATTR_MIN_STACK_SIZE
	.align		4
.L_12:
        /*003c*/ 	.byte	0x04, 0x12
        /*003e*/ 	.short	(.L_14 - .L_13)
	.align		4
.L_13:
        /*0040*/ 	.word	index@(_Z15cudaMatMulClassPKiiiS0_iiPi)
        /*0044*/ 	.word	0x00000010
.L_14:


//--------------------- .nv.compat                --------------------------
	.section	.nv.compat,"",@"SHT_CUDA_COMPAT_INFO"
	.align	4
        /*0000*/ 	.byte	0x02, 0x09, 0x00, 0x00, 0x02, 0x02, 0x01, 0x00, 0x02, 0x05, 0x05, 0x00, 0x03, 0x07, 0x01, 0x01
        /*0010*/ 	.byte	0x02, 0x03, 0x00, 0x00, 0x02, 0x06, 0x01, 0x00, 0x04, 0x0b, 0x08, 0x00, 0x09, 0x00, 0x00, 0x00
        /*0020*/ 	.byte	0x00, 0x00, 0x00, 0x00


//--------------------- .nv.info._Z10cudaMatMulPPiiiS0_iiS0_ --------------------------
	.section	.nv.info._Z10cudaMatMulPPiiiS0_iiS0_,"",@"SHT_CUDA_INFO"
	.sectionflags	@""
	.align	4


	//----- nvinfo : EIATTR_CUDA_API_VERSION
	.align		4
        /*0000*/ 	.byte	0x04, 0x37
        /*0002*/ 	.short	(.L_16 - .L_15)
.L_15:
        /*0004*/ 	.word	0x00000082


	//----- nvinfo : EIATTR_KPARAM_INFO
	.align		4
.L_16:
        /*0008*/ 	.byte	0x04, 0x17
        /*000a*/ 	.short	(.L_18 - .L_17)
.L_17:
        /*000c*/ 	.word	0x00000000
        /*0010*/ 	.short	0x0006
        /*0012*/ 	.short	0x0020
        /*0014*/ 	.byte	0x00, 0xf5, 0x21, 0x00


	//----- nvinfo : EIATTR_KPARAM_INFO
	.align		4
.L_18:
        /*0018*/ 	.byte	0x04, 0x17
        /*001a*/ 	.short	(.L_20 - .L_19)
.L_19:
        /*001c*/ 	.word	0x00000000
        /*0020*/ 	.short	0x0005
        /*0022*/ 	.short	0x001c
        /*0024*/ 	.byte	0x00, 0xf0, 0x11, 0x00


	//----- nvinfo : EIATTR_KPARAM_INFO
	.align		4
.L_20:
        /*0028*/ 	.byte	0x04, 0x17
        /*002a*/ 	.short	(.L_22 - .L_21)
.L_21:
        /*002c*/ 	.word	0x00000000
        /*0030*/ 	.short	0x0004
        /*0032*/ 	.short	0x0018
        /*0034*/ 	.byte	0x00, 0xf0, 0x11, 0x00


	//----- nvinfo : EIATTR_KPARAM_INFO
	.align		4
.L_22:
        /*0038*/ 	.byte	0x04, 0x17
        /*003a*/ 	.short	(.L_24 - .L_23)
.L_23:
        /*003c*/ 	.word	0x00000000
        /*0040*/ 	.short	0x0003
        /*0042*/ 	.short	0x0010
        /*0044*/ 	.byte	0x00, 0xf5, 0x21, 0x00


	//----- nvinfo : EIATTR_KPARAM_INFO
	.align		4
.L_24:
        /*0048*/ 	.byte	0x04, 0x17
        /*004a*/ 	.short	(.L_26 - .L_25)
.L_25:
        /*004c*/ 	.word	0x00000000
        /*0050*/ 	.short	0x0002
        /*0052*/ 	.short	0x000c
        /*0054*/ 	.byte	0x00, 0xf0, 0x11, 0x00


	//----- nvinfo : EIATTR_KPARAM_INFO
	.align		4
.L_26:
        /*0058*/ 	.byte	0x04, 0x17
        /*005a*/ 	.short	(.L_28 - .L_27)
.L_27:
        /*005c*/ 	.word	0x00000000
        /*0060*/ 	.short	0x0001
        /*0062*/ 	.short	0x0008
        /*0064*/ 	.byte	0x00, 0xf0, 0x11, 0x00


	//----- nvinfo : EIATTR_KPARAM_INFO
	.align		4
.L_28:
        /*0068*/ 	.byte	0x04, 0x17
        /*006a*/ 	.short	(.L_30 - .L_29)
.L_29:
        /*006c*/ 	.word	0x00000000
        /*0070*/ 	.short	0x0000
        /*0072*/ 	.short	0x0000
        /*0074*/ 	.byte	0x00, 0xf5, 0x21, 0x00


	//----- nvinfo : EIATTR_SPARSE_MMA_MASK
	.align		4
.L_30:
        /*0078*/ 	.byte	0x03, 0x50
        /*007a*/ 	.short	0x0000


	//----- nvinfo : EIATTR_MAXREG_COUNT
	.align		4
        /*007c*/ 	.byte	0x03, 0x1b
        /*007e*/ 	.short	0x00ff


	//----- nvinfo : EIATTR_EXTERNS
	.align		4
        /*0080*/ 	.byte	0x04, 0x0f
        /*0082*/ 	.short	(.L_32 - .L_31)


	//   ....[0]....
	.align		4
.L_31:
        /*0084*/ 	.word	index@(vprintf)


	//----- nvinfo : EIATTR_MERCURY_ISA_VERSION
	.align		4
.L_32:
        /*0088*/ 	.byte	0x03, 0x5f
        /*008a*/ 	.short	0x0101


	//----- nvinfo : EIATTR_VRC_CTA_INIT_COUNT
	.align		4
        /*008c*/ 	.byte	0x02, 0x4a
	.zero		1
	.zero		1


	//----- nvinfo : EIATTR_SYSCALL_OFFSETS
	.align		4
        /*0090*/ 	.byte	0x04, 0x46
        /*0092*/ 	.short	(.L_34 - .L_33)


	//   ....[0]....
.L_33:
        /*0094*/ 	.word	0x00000190


	//   ....[1]....
        /*0098*/ 	.word	0x00000260


	//   ....[2]....
        /*009c*/ 	.word	0x000002f0


	//----- nvinfo : EIATTR_EXIT_INSTR_OFFSETS
	.align		4
.L_34:
        /*00a0*/ 	.byte	0x04, 0x1c
        /*00a2*/ 	.short	(.L_36 - .L_35)


	//   ....[0]....
.L_35:
        /*00a4*/ 	.word	0x00000360


	//   ....[1]....
        /*00a8*/ 	.word	0x00001570


	//   ....[2]....
        /*00ac*/ 	.word	0x000019f0


	//   ....[3]....
        /*00b0*/ 	.word	0x000020e0


	//----- nvinfo : EIATTR_CRS_STACK_SIZE
	.align		4
.L_36:
        /*00b4*/ 	.byte	0x04, 0x1e
        /*00b6*/ 	.short	(.L_38 - .L_37)
.L_37:
        /*00b8*/ 	.word	0x00000000


	//----- nvinfo : EIATTR_CBANK_PARAM_SIZE
	.align		4
.L_38:
        /*00bc*/ 	.byte	0x03, 0x19
        /*00be*/ 	.short	0x0028


	//----- nvinfo : EIATTR_PARAM_CBANK
	.align		4
        /*00c0*/ 	.byte	0x04, 0x0a
        /*00c2*/ 	.short	(.L_40 - .L_39)
	.align		4
.L_39:
        /*00c4*/ 	.word	index@(.nv.constant0._Z10cudaMatMulPPiiiS0_iiS0_)
        /*00c8*/ 	.short	0x0380
        /*00ca*/ 	.short	0x0028


	//----- nvinfo : EIATTR_SW_WAR
	.align		4
.L_40:
        /*00cc*/ 	.byte	0x04, 0x36
        /*00ce*/ 	.short	(.L_42 - .L_41)
.L_41:
        /*00d0*/ 	.word	0x00000008
.L_42:


//--------------------- .nv.info._Z15cudaMatMulClassPKiiiS0_iiPi --------------------------
	.section	.nv.info._Z15cudaMatMulClassPKiiiS0_iiPi,"",@"SHT_CUDA_INFO"
	.sectionflags	@""
	.align	4


	//----- nvinfo : EIATTR_CUDA_API_VERSION
	.align		4
        /*0000*/ 	.byte	0x04, 0x37
        /*0002*/ 	.short	(.L_44 - .L_43)
.L_43:
        /*0004*/ 	.word	0x00000082


	//----- nvinfo : EIATTR_KPARAM_INFO
	.align		4
.L_44:
        /*0008*/ 	.byte	0x04, 0x17
        /*000a*/ 	.short	(.L_46 - .L_45)
.L_45:
        /*000c*/ 	.word	0x00000000
        /*0010*/ 	.short	0x0006
        /*0012*/ 	.short	0x0020
        /*0014*/ 	.byte	0x00, 0xf5, 0x21, 0x00


	//----- nvinfo : EIATTR_KPARAM_INFO
	.align		4
.L_46:
        /*0018*/ 	.byte	0x04, 0x17
        /*001a*/ 	.short	(.L_48 - .L_47)
.L_47:
        /*001c*/ 	.word	0x00000000
        /*0020*/ 	.short	0x0005
        /*0022*/ 	.short	0x001c
        /*0024*/ 	.byte	0x00, 0xf0, 0x11, 0x00


	//----- nvinfo : EIATTR_KPARAM_INFO
	.align		4
.L_48:
        /*0028*/ 	.byte	0x04, 0x17
        /*002a*/ 	.short	(.L_50 - .L_49)
.L_49:
        /*002c*/ 	.word	0x00000000
        /*0030*/ 	.short	0x0004
        /*0032*/ 	.short	0x0018
        /*0034*/ 	.byte	0x00, 0xf0, 0x11, 0x00


	//----- nvinfo : EIATTR_KPARAM_INFO
	.align		4
.L_50:
        /*0038*/ 	.byte	0x04, 0x17
        /*003a*/ 	.short	(.L_52 - .L_51)
.L_51:
        /*003c*/ 	.word	0x00000000
        /*0040*/ 	.short	0x0003
        /*0042*/ 	.short	0x0010
        /*0044*/ 	.byte	0x00, 0xf5, 0x21, 0x00


	//----- nvinfo : EIATTR_KPARAM_INFO
	.align		4
.L_52:
        /*0048*/ 	.byte	0x04, 0x17
        /*004a*/ 	.short	(.L_54 - .L_53)
.L_53:
        /*004c*/ 	.word	0x00000000
        /*0050*/ 	.short	0x0002
        /*0052*/ 	.short	0x000c
        /*0054*/ 	.byte	0x00, 0xf0, 0x11, 0x00


	//----- nvinfo : EIATTR_KPARAM_INFO
	.align		4
.L_54:
        /*0058*/ 	.byte	0x04, 0x17
        /*005a*/ 	.short	(.L_56 - .L_55)
.L_55:
        /*005c*/ 	.word	0x00000000
        /*0060*/ 	.short	0x0001
        /*0062*/ 	.short	0x0008
        /*0064*/ 	.byte	0x00, 0xf0, 0x11, 0x00


	//----- nvinfo : EIATTR_KPARAM_INFO
	.align		4
.L_56:
        /*0068*/ 	.byte	0x04, 0x17
        /*006a*/ 	.short	(.L_58 - .L_57)
.L_57:
        /*006c*/ 	.word	0x00000000
        /*0070*/ 	.short	0x0000
        /*0072*/ 	.short	0x0000
        /*0074*/ 	.byte	0x00, 0xf5, 0x21, 0x00


	//----- nvinfo : EIATTR_SPARSE_MMA_MASK
	.align		4
.L_58:
        /*0078*/ 	.byte	0x03, 0x50
        /*007a*/ 	.short	0x0000


	//----- nvinfo : EIATTR_MAXREG_COUNT
	.align		4
        /*007c*/ 	.byte	0x03, 0x1b
        /*007e*/ 	.short	0x00ff


	//----- nvinfo : EIATTR_EXTERNS
	.align		4
        /*0080*/ 	.byte	0x04, 0x0f
        /*0082*/ 	.short	(.L_60 - .L_59)


	//   ....[0]....
	.align		4
.L_59:
        /*0084*/ 	.word	index@(vprintf)


	//----- nvinfo : EIATTR_MERCURY_ISA_VERSION
	.align		4
.L_60:
        /*0088*/ 	.byte	0x03, 0x5f
        /*008a*/ 	.short	0x0101


	//----- nvinfo : EIATTR_VRC_CTA_INIT_COUNT
	.align		4
        /*008c*/ 	.byte	0x02, 0x4a
	.zero		1
	.zero		1


	//----- nvinfo : EIATTR_SYSCALL_OFFSETS
	.align		4
        /*0090*/ 	.byte	0x04, 0x46
        /*0092*/ 	.short	(.L_62 - .L_61)


	//   ....[0]....
.L_61:
        /*0094*/ 	.word	0x00000180


	//   ....[1]....
        /*0098*/ 	.word	0x00000250


	//   ....[2]....
        /*009c*/ 	.word	0x000002e0


	//----- nvinfo : EIATTR_EXIT_INSTR_OFFSETS
	.align		4
.L_62:
        /*00a0*/ 	.byte	0x04, 0x1c
        /*00a2*/ 	.short	(.L_64 - .L_63)


	//   ....[0]....
.L_63:
        /*00a4*/ 	.word	0x00000340


	//   ....[1]....
        /*00a8*/ 	.word	0x00000410


	//   ....[2]....
        /*00ac*/ 	.word	0x00001000


	//----- nvinfo : EIATTR_CRS_STACK_SIZE
	.align		4
.L_64:
        /*00b0*/ 	.byte	0x04, 0x1e
        /*00b2*/ 	.short	(.L_66 - .L_65)
.L_65:
        /*00b4*/ 	.word	0x00000000


	//----- nvinfo : EIATTR_CBANK_PARAM_SIZE
	.align		4
.L_66:
        /*00b8*/ 	.byte	0x03, 0x19
        /*00ba*/ 	.short	0x0028


	//----- nvinfo : EIATTR_PARAM_CBANK
	.align		4
        /*00bc*/ 	.byte	0x04, 0x0a
        /*00be*/ 	.short	(.L_68 - .L_67)
	.align		4
.L_67:
        /*00c0*/ 	.word	index@(.nv.constant0._Z15cudaMatMulClassPKiiiS0_iiPi)
        /*00c4*/ 	.short	0x0380
        /*00c6*/ 	.short	0x0028


	//----- nvinfo : EIATTR_SW_WAR
	.align		4
.L_68:
        /*00c8*/ 	.byte	0x04, 0x36
        /*00ca*/ 	.short	(.L_70 - .L_69)
.L_69:
        /*00cc*/ 	.word	0x00000008
.L_70:


//--------------------- .nv.callgraph             --------------------------
	.section	.nv.callgraph,"",@"SHT_CUDA_CALLGRAPH"
	.align	4
	.sectionentsize	8
	.align		4
        /*0000*/ 	.word	0x00000000
	.align		4
        /*0004*/ 	.word	0xffffffff
	.align		4
        /*0008*/ 	.word	index@(_Z10cudaMatMulPPiiiS0_iiS0_)
	.align		4
        /*000c*/ 	.word	index@(vprintf)
	.align		4
        /*0010*/ 	.word	index@(_Z15cudaMatMulClassPKiiiS0_iiPi)
	.align		4
        /*0014*/ 	.word	index@(vprintf)
	.align		4
        /*0018*/ 	.word	0x00000000
	.align		4
        /*001c*/ 	.word	0xfffffffe
	.align		4
        /*0020*/ 	.word	0x00000000
	.align		4
        /*0024*/ 	.word	0xfffffffd
	.align		4
        /*0028*/ 	.word	0x00000000
	.align		4
        /*002c*/ 	.word	0xfffffffc


//--------------------- .nv.constant4             --------------------------
	.section	.nv.constant4,"a",@progbits
	.align	8
	.align		8
.nv.constant4:
        /*0000*/ 	.dword	vprintf
	.align		8
        /*0008*/ 	.dword	$str
	.align		8
        /*0010*/ 	.dword	$str$1
	.align		8
        /*0018*/ 	.dword	$str$2


//--------------------- .text._Z10cudaMatMulPPiiiS0_iiS0_ --------------------------
	.section	.text._Z10cudaMatMulPPiiiS0_iiS0_,"ax",@progbits
	.align	128
        .global         _Z10cudaMatMulPPiiiS0_iiS0_
        .type           _Z10cudaMatMulPPiiiS0_iiS0_,@function
        .size           _Z10cudaMatMulPPiiiS0_iiS0_,(.L_x_30 - _Z10cudaMatMulPPiiiS0_iiS0_)
        .other          _Z10cudaMatMulPPiiiS0_iiS0_,@"STO_CUDA_ENTRY STV_DEFAULT"
_Z10cudaMatMulPPiiiS0_iiS0_:
.text._Z10cudaMatMulPPiiiS0_iiS0_:
[----:B------:R-:W0:Y:S01]  /*0000*/  LDC R1, c[0x0][0x37c] ;  /* 0x0000df00ff017b82 */ /* 0x000e220000000800 */
[----:B------:R-:W1:Y:S01]  /*0010*/  S2R R12, SR_CTAID.X ;  /* 0x00000000000c7919 */ /* 0x000e620000002500 */
[----:B------:R-:W2:Y:S01]  /*0020*/  LDCU UR4, c[0x0][0x2f8] ;  /* 0x00005f00ff0477ac */ /* 0x000ea20008000800 */
[----:B0-----:R-:W-:Y:S01]  /*0030*/  VIADD R1, R1, 0xfffffff0 ;  /* 0xfffffff001017836 */ /* 0x001fe20000000000 */
[----:B------:R-:W-:Y:S01]  /*0040*/  BSSY.RECONVERGENT B6, `(.L_x_0) ;  /* 0x000002c000067945 */ /* 0x000fe20003800200 */
[----:B------:R-:W1:Y:S01]  /*0050*/  S2R R14, SR_TID.X ;  /* 0x00000000000e7919 */ /* 0x000e620000002100 */
[----:B------:R-:W0:Y:S02]  /*0060*/  LDCU UR5, c[0x0][0x2fc] ;  /* 0x00005f80ff0577ac */ /* 0x000e240008000800 */
[----:B------:R-:W3:Y:S01]  /*0070*/  LDC R13, c[0x0][0x360] ;  /* 0x0000d800ff0d7b82 */ /* 0x000ee20000000800 */
[----:B------:R-:W4:Y:S07]  /*0080*/  LDCU UR36, c[0x0][0x39c] ;  /* 0x00007380ff2477ac */ /* 0x000f2e0008000800 */
[----:B------:R-:W5:Y:S01]  /*0090*/  LDC R15, c[0x0][0x370] ;  /* 0x0000dc00ff0f7b82 */ /* 0x000f620000000800 */
[----:B--2---:R-:W-:-:S05]  /*00a0*/  IADD3 R2, P1, PT, R1, UR4, RZ ;  /* 0x0000000401027c10 */ /* 0x004fca000ff3e0ff */
[----:B0-----:R-:W-:Y:S01]  /*00b0*/  IMAD.X R18, RZ, RZ, UR5, P1 ;  /* 0x00000005ff127e24 */ /* 0x001fe200088e06ff */
[C---:B-1----:R-:W-:Y:S01]  /*00c0*/  LOP3.LUT P0, RZ, R12.reuse, R14, RZ, 0xfc, !PT ;  /* 0x0000000e0cff7212 */ /* 0x042fe2000780fcff */
[----:B---3--:R-:W-:Y:S02]  /*00d0*/  IMAD R16, R12, R13, R14 ;  /* 0x0000000d0c107224 */ /* 0x008fe400078e020e */
[----:B-----5:R-:W-:-:S10]  /*00e0*/  IMAD R17, R13, R15, RZ ;  /* 0x0000000f0d117224 */ /* 0x020fd400078e02ff */
[----:B----4-:R-:W-:Y:S05]  /*00f0*/  @P0 BRA `(.L_x_1) ;  /* 0x0000000000800947 */ /* 0x010fea0003800000 */
[----:B------:R-:W-:Y:S01]  /*0100*/  MOV R19, 0x0 ;  /* 0x0000000000137802 */ /* 0x000fe20000000f00 */
[----:B------:R0:W-:Y:S01]  /*0110*/  STL.128 [R1], R12 ;  /* 0x0000000c01007387 */ /* 0x0001e20000100c00 */
[----:B------:R-:W1:Y:S01]  /*0120*/  LDCU.64 UR4, c[0x4][0x8] ;  /* 0x01000100ff0477ac */ /* 0x000e620008000a00 */
[----:B------:R-:W-:Y:S01]  /*0130*/  IMAD.MOV.U32 R6, RZ, RZ, R2 ;  /* 0x000000ffff067224 */ /* 0x000fe200078e0002 */
[----:B------:R0:W2:Y:S01]  /*0140*/  LDC.64 R8, c[0x4][R19] ;  /* 0x0100000013087b82 */ /* 0x0000a20000000a00 */
[----:B------:R-:W-:Y:S02]  /*0150*/  MOV R7, R18 ;  /* 0x0000001200077202 */ /* 0x000fe40000000f00 */
[----:B-1----:R-:W-:Y:S01]  /*0160*/  MOV R4, UR4 ;  /* 0x0000000400047c02 */ /* 0x002fe20008000f00 */
[----:B0-----:R-:W-:-:S07]  /*0170*/  IMAD.U32 R5, RZ, RZ, UR5 ;  /* 0x00000005ff057e24 */ /* 0x001fce000f8e00ff */
[----:B------:R-:W-:-:S07]  /*0180*/  LEPC R20, `(.L_x_2) ;  /* 0x000000001014794e */ /* 0x000fce0000000000 */
[----:B--2---:R-:W-:Y:S05]  /*0190*/  CALL.ABS.NOINC R8 ;  /* 0x0000000008007343 */ /* 0x004fea0003c00000 */
.L_x_2:
[----:B------:R-:W0:Y:S01]  /*01a0*/  S2R R8, SR_CTAID.Y ;  /* 0x0000000000087919 */ /* 0x000e220000002600 */
[----:B------:R-:W0:Y:S01]  /*01b0*/  LDC R9, c[0x0][0x364] ;  /* 0x0000d900ff097b82 */ /* 0x000e220000000800 */
[----:B------:R-:W1:Y:S01]  /*01c0*/  LDCU.64 UR4, c[0x4][0x10] ;  /* 0x01000200ff0477ac */ /* 0x000e620008000a00 */
[----:B------:R-:W-:Y:S01]  /*01d0*/  MOV R6, R2 ;  /* 0x0000000200067202 */ /* 0x000fe20000000f00 */
[----:B------:R-:W0:Y:S01]  /*01e0*/  S2R R10, SR_TID.Y ;  /* 0x00000000000a7919 */ /* 0x000e220000002200 */
[----:B------:R-:W-:-:S04]  /*01f0*/  IMAD.MOV.U32 R7, RZ, RZ, R18 ;  /* 0x000000ffff077224 */ /* 0x000fc800078e0012 */
[----:B------:R-:W0:Y:S08]  /*0200*/  LDC R11, c[0x0][0x374] ;  /* 0x0000dd00ff0b7b82 */ /* 0x000e300000000800 */
[----:B------:R2:W3:Y:S01]  /*0210*/  LDC.64 R12, c[0x4][R19] ;  /* 0x01000000130c7b82 */ /* 0x0004e20000000a00 */
[----:B-1----:R-:W-:Y:S02]  /*0220*/  IMAD.U32 R4, RZ, RZ, UR4 ;  /* 0x00000004ff047e24 */ /* 0x002fe4000f8e00ff */
[----:B------:R-:W-:Y:S01]  /*0230*/  IMAD.U32 R5, RZ, RZ, UR5 ;  /* 0x00000005ff057e24 */ /* 0x000fe2000f8e00ff */
[----:B0-----:R2:W-:Y:S06]  /*0240*/  STL.128 [R1], R8 ;  /* 0x0000000801007387 */ /* 0x0015ec0000100c00 */
[----:B------:R-:W-:-:S07]  /*0250*/  LEPC R20, `(.L_x_3) ;  /* 0x000000001014794e */ /* 0x000fce0000000000 */
[----:B--23--:R-:W-:Y:S05]  /*0260*/  CALL.ABS.NOINC R12 ;  /* 0x000000000c007343 */ /* 0x00cfea0003c00000 */
.L_x_3:
[----:B------:R0:W-:Y:S01]  /*0270*/  STL.64 [R1], R16 ;  /* 0x0000001001007387 */ /* 0x0001e20000100a00 */
[----:B------:R0:W1:Y:S01]  /*0280*/  LDC.64 R8, c[0x4][R19] ;  /* 0x0100000013087b82 */ /* 0x0000620000000a00 */
[----:B------:R-:W2:Y:S01]  /*0290*/  LDCU.64 UR4, c[0x4][0x18] ;  /* 0x01000300ff0477ac */ /* 0x000ea20008000a00 */
[----:B------:R-:W-:Y:S02]  /*02a0*/  IMAD.MOV.U32 R6, RZ, RZ, R2 ;  /* 0x000000ffff067224 */ /* 0x000fe400078e0002 */
[----:B------:R-:W-:Y:S02]  /*02b0*/  IMAD.MOV.U32 R7, RZ, RZ, R18 ;  /* 0x000000ffff077224 */ /* 0x000fe400078e0012 */
[----:B--2---:R-:W-:Y:S01]  /*02c0*/  IMAD.U32 R4, RZ, RZ, UR4 ;  /* 0x00000004ff047e24 */ /* 0x004fe2000f8e00ff */
[----:B0-----:R-:W-:-:S07]  /*02d0*/  MOV R5, UR5 ;  /* 0x0000000500057c02 */ /* 0x001fce0008000f00 */
[----:B------:R-:W-:-:S07]  /*02e0*/  LEPC R20, `(.L_x_1) ;  /* 0x000000001014794e */ /* 0x000fce0000000000 */
[----:B-1----:R-:W-:Y:S05]  /*02f0*/  CALL.ABS.NOINC R8 ;  /* 0x0000000008007343 */ /* 0x002fea0003c00000 */
.L_x_1:
[----:B------:R-:W-:Y:S05]  /*0300*/  BSYNC.RECONVERGENT B6 ;  /* 0x0000000000067941 */ /* 0x000fea0003800200 */
.L_x_0:
[----:B------:R-:W0:Y:S01]  /*0310*/  LDCU UR5, c[0x0][0x39c] ;  /* 0x00007380ff0577ac */ /* 0x000e220008000800 */
[----:B------:R-:W1:Y:S01]  /*0320*/  LDCU UR4, c[0x0][0x388] ;  /* 0x00007100ff0477ac */ /* 0x000e620008000800 */
[----:B0-----:R-:W-:-:S05]  /*0330*/  MOV R5, UR5 ;  /* 0x0000000500057c02 */ /* 0x001fca0008000f00 */
[----:B-1----:R-:W-:-:S05]  /*0340*/  IMAD R3, R5, UR4, RZ ;  /* 0x0000000405037c24 */ /* 0x002fca000f8e02ff */
[----:B------:R-:W-:-:S13]  /*0350*/  ISETP.GE.AND P0, PT, R16, R3, PT ;  /* 0x000000031000720c */ /* 0x000fda0003f06270 */
[----:B------:R-:W-:Y:S05]  /*0360*/  @P0 EXIT ;  /* 0x000000000000094d */ /* 0x000fea0003800000 */
[----:B------:R-:W0:Y:S08]  /*0370*/  LDC R4, c[0x0][0x38c] ;  /* 0x0000e300ff047b82 */ /* 0x000e300000000800 */
[----:B------:R-:W1:Y:S01]  /*0380*/  LDC.64 R8, c[0x0][0x358] ;  /* 0x0000d600ff087b82 */ /* 0x000e620000000a00 */
[----:B0-----:R-:W-:-:S13]  /*0390*/  ISETP.GE.AND P0, PT, R4, 0x1, PT ;  /* 0x000000010400780c */ /* 0x001fda0003f06270 */
[----:B-1----:R-:W-:Y:S05]  /*03a0*/  @!P0 BRA `(.L_x_4) ;  /* 0x0000001000748947 */ /* 0x002fea0003800000 */
[C---:B------:R-:W-:Y:S02]  /*03b0*/  LOP3.LUT R0, R4.reuse, 0x7ffffff8, RZ, 0xc0, !PT ;  /* 0x7ffffff804007812 */ /* 0x040fe400078ec0ff */
[C---:B------:R-:W-:Y:S02]  /*03c0*/  LOP3.LUT R2, R4.reuse, 0x7, RZ, 0xc0, !PT ;  /* 0x0000000704027812 */ /* 0x040fe400078ec0ff */
[----:B------:R-:W-:Y:S01]  /*03d0*/  LOP3.LUT R4, R4, 0x3, RZ, 0xc0, !PT ;  /* 0x0000000304047812 */ /* 0x000fe200078ec0ff */
[----:B------:R-:W-:-:S07]  /*03e0*/  IMAD.MOV R5, RZ, RZ, -R0 ;  /* 0x000000ffff057224 */ /* 0x000fce00078e0a00 */
.L_x_11:
[----:B0-----:R-:W0:Y:S01]  /*03f0*/  LDC R7, c[0x0][0x39c] ;  /* 0x0000e700ff077b82 */ /* 0x001e220000000800 */
[----:B--2---:R-:W-:Y:S02]  /*0400*/  IABS R14, R16 ;  /* 0x00000010000e7213 */ /* 0x004fe40000000000 */
[----:B------:R-:W-:Y:S02]  /*0410*/  R2UR UR4, R8 ;  /* 0x00000000080472ca */ /* 0x000fe400000e0000 */
[----:B------:R-:W-:-:S03]  /*0420*/  R2UR UR5, R9 ;  /* 0x00000000090572ca */ /* 0x000fc600000e0000 */
[----:B-1----:R-:W1:Y:S01]  /*0430*/  LDC.64 R18, c[0x0][0x380] ;  /* 0x0000e000ff127b82 */ /* 0x002e620000000a00 */
[----:B0-----:R-:W-:-:S04]  /*0440*/  IABS R13, R7 ;  /* 0x00000007000d7213 */ /* 0x001fc80000000000 */
[----:B------:R-:W0:Y:S08]  /*0450*/  I2F.RP R6, R13 ;  /* 0x0000000d00067306 */ /* 0x000e300000209400 */
[----:B0-----:R-:W0:Y:S02]  /*0460*/  MUFU.RCP R6, R6 ;  /* 0x0000000600067308 */ /* 0x001e240000001000 */
[----:B0-----:R-:W-:-:S06]  /*0470*/  VIADD R10, R6, 0xffffffe ;  /* 0x0ffffffe060a7836 */ /* 0x001fcc0000000000 */
[----:B------:R0:W2:Y:S02]  /*0480*/  F2I.FTZ.U32.TRUNC.NTZ R11, R10 ;  /* 0x0000000a000b7305 */ /* 0x0000a4000021f000 */
[----:B0-----:R-:W-:Y:S01]  /*0490*/  IMAD.MOV.U32 R10, RZ, RZ, RZ ;  /* 0x000000ffff0a7224 */ /* 0x001fe200078e00ff */
[----:B--2---:R-:W-:-:S05]  /*04a0*/  IADD3 R12, PT, PT, RZ, -R11, RZ ;  /* 0x8000000bff0c7210 */ /* 0x004fca0007ffe0ff */
[----:B------:R-:W-:-:S04]  /*04b0*/  IMAD R15, R12, R13, RZ ;  /* 0x0000000d0c0f7224 */ /* 0x000fc800078e02ff */
[----:B------:R-:W-:-:S06]  /*04c0*/  IMAD.HI.U32 R11, R11, R15, R10 ;  /* 0x0000000f0b0b7227 */ /* 0x000fcc00078e000a */
[----:B------:R-:W-:Y:S02]  /*04d0*/  IMAD.HI.U32 R12, R11, R14, RZ ;  /* 0x0000000e0b0c7227 */ /* 0x000fe400078e00ff */
[----:B------:R-:W0:Y:S02]  /*04e0*/  LDC.64 R10, c[0x0][0x3a0] ;  /* 0x0000e800ff0a7b82 */ /* 0x000e240000000a00 */
[----:B------:R-:W-:-:S04]  /*04f0*/  IMAD.MOV R6, RZ, RZ, -R12 ;  /* 0x000000ffff067224 */ /* 0x000fc800078e0a0c */
[----:B------:R-:W-:-:S05]  /*0500*/  IMAD R6, R13, R6, R14 ;  /* 0x000000060d067224 */ /* 0x000fca00078e020e */
[----:B------:R-:W-:-:S13]  /*0510*/  ISETP.GT.U32.AND P1, PT, R13, R6, PT ;  /* 0x000000060d00720c */ /* 0x000fda0003f24070 */
[-C--:B------:R-:W-:Y:S01]  /*0520*/  @!P1 IADD3 R6, PT, PT, R6, -R13.reuse, RZ ;  /* 0x8000000d06069210 */ /* 0x080fe20007ffe0ff */
[----:B------:R-:W-:Y:S01]  /*0530*/  @!P1 VIADD R12, R12, 0x1 ;  /* 0x000000010c0c9836 */ /* 0x000fe20000000000 */
[----:B------:R-:W-:Y:S02]  /*0540*/  ISETP.NE.AND P1, PT, R7, RZ, PT ;  /* 0x000000ff0700720c */ /* 0x000fe40003f25270 */
[----:B------:R-:W-:Y:S02]  /*0550*/  ISETP.GE.U32.AND P0, PT, R6, R13, PT ;  /* 0x0000000d0600720c */ /* 0x000fe40003f06070 */
[----:B------:R-:W-:-:S04]  /*0560*/  LOP3.LUT R6, R16, R7, RZ, 0x3c, !PT ;  /* 0x0000000710067212 */ /* 0x000fc800078e3cff */
[----:B------:R-:W-:Y:S02]  /*0570*/  ISETP.GE.AND P2, PT, R6, RZ, PT ;  /* 0x000000ff0600720c */ /* 0x000fe40003f46270 */
[----:B------:R-:W2:Y:S05]  /*0580*/  LDC R6, c[0x0][0x38c] ;  /* 0x0000e300ff067b82 */ /* 0x000eaa0000000800 */
[----:B------:R-:W-:-:S05]  /*0590*/  @P0 VIADD R12, R12, 0x1 ;  /* 0x000000010c0c0836 */ /* 0x000fca0000000000 */
[----:B------:R-:W-:-:S05]  /*05a0*/  MOV R21, R12 ;  /* 0x0000000c00157202 */ /* 0x000fca0000000f00 */
[----:B------:R-:W-:Y:S01]  /*05b0*/  @!P2 IMAD.MOV R21, RZ, RZ, -R21 ;  /* 0x000000ffff15a224 */ /* 0x000fe200078e0a15 */
[----:B------:R-:W-:-:S05]  /*05c0*/  @!P1 LOP3.LUT R21, RZ, R7, RZ, 0x33, !PT ;  /* 0x00000007ff159212 */ /* 0x000fca00078e33ff */
[----:B0-----:R-:W-:-:S05]  /*05d0*/  IMAD.WIDE R10, R21, 0x8, R10 ;  /* 0x00000008150a7825 */ /* 0x001fca00078e020a */
[----:B------:R-:W3:Y:S01]  /*05e0*/  LDG.E.64 R12, desc[UR4][R10.64] ;  /* 0x000000040a0c7981 */ /* 0x000ee2000c1e1b00 */
[----:B------:R-:W-:Y:S01]  /*05f0*/  IMAD.MOV R14, RZ, RZ, -R21 ;  /* 0x000000ffff0e7224 */ /* 0x000fe200078e0a15 */
[----:B--2---:R-:W-:Y:S01]  /*0600*/  ISETP.GE.U32.AND P0, PT, R6, 0x8, PT ;  /* 0x000000080600780c */ /* 0x004fe20003f06070 */
[----:B------:R-:W-:Y:S02]  /*0610*/  HFMA2 R24, -RZ, RZ, 0, 0 ;  /* 0x00000000ff187431 */ /* 0x000fe400000001ff */
[----:B------:R-:W-:-:S04]  /*0620*/  IMAD R7, R7, R14, R16 ;  /* 0x0000000e07077224 */ /* 0x000fc800078e0210 */
[----:B---3--:R-:W-:-:S04]  /*0630*/  IMAD.WIDE R14, R7, 0x4, R12 ;  /* 0x00000004070e7825 */ /* 0x008fc800078e020c */
[----:B-1----:R-:W-:Y:S01]  /*0640*/  IMAD.WIDE R12, R21, 0x8, R18 ;  /* 0x00000008150c7825 */ /* 0x002fe200078e0212 */
[----:B------:R0:W-:Y:S01]  /*0650*/  ST.E desc[UR4][R14.64], RZ ;  /* 0x000000ff0e007985 */ /* 0x0001e2000c101904 */
[----:B------:R-:W-:Y:S05]  /*0660*/  @!P0 BRA `(.L_x_5) ;  /* 0x0000000400dc8947 */ /* 0x000fea0003800000 */
[----:B------:R-:W1:Y:S01]  /*0670*/  LDCU.64 UR4, c[0x0][0x390] ;  /* 0x00007200ff0477ac */ /* 0x000e620008000a00 */
[----:B------:R-:W-:Y:S01]  /*0680*/  BSSY.RECONVERGENT B0, `(.L_x_6) ;  /* 0x0000074000007945 */ /* 0x000fe20003800200 */
[----:B------:R-:W-:Y:S01]  /*0690*/  CS2R R24, SRZ ;  /* 0x0000000000187805 */ /* 0x000fe2000001ff00 */
[----:B------:R-:W-:Y:S01]  /*06a0*/  IMAD.MOV.U32 R26, RZ, RZ, R5 ;  /* 0x000000ffff1a7224 */ /* 0x000fe200078e0005 */
[----:B-1----:R-:W-:-:S04]  /*06b0*/  UIADD3 UR4, UP0, UPT, UR4, 0x20, URZ ;  /* 0x0000002004047890 */ /* 0x002fc8000ff1e0ff */
[----:B------:R-:W-:Y:S02]  /*06c0*/  UIADD3.X UR5, UPT, UPT, URZ, UR5, URZ, UP0, !UPT ;  /* 0x00000005ff057290 */ /* 0x000fe400087fe4ff */
[----:B0-----:R-:W-:-:S04]  /*06d0*/  IMAD.U32 R14, RZ, RZ, UR4 ;  /* 0x00000004ff0e7e24 */ /* 0x001fc8000f8e00ff */
[----:B------:R-:W-:-:S07]  /*06e0*/  MOV R15, UR5 ;  /* 0x00000005000f7c02 */ /* 0x000fce0008000f00 */
.L_x_7:
[C---:B------:R-:W-:Y:S02]  /*06f0*/  R2UR UR4, R8.reuse ;  /* 0x00000000080472ca */ /* 0x040fe400000e0000 */
[C---:B------:R-:W-:Y:S02]  /*0700*/  R2UR UR5, R9.reuse ;  /* 0x00000000090572ca */ /* 0x040fe400000e0000 */
[----:B------:R-:W-:Y:S02]  /*0710*/  R2UR UR6, R8 ;  /* 0x00000000080672ca */ /* 0x000fe400000e0000 */
[----:B------:R-:W-:-:S09]  /*0720*/  R2UR UR7, R9 ;  /* 0x00000000090772ca */ /* 0x000fd200000e0000 */
[----:B------:R-:W2:Y:S04]  /*0730*/  LDG.E.64 R18, desc[UR4][R12.64] ;  /* 0x000000040c127981 */ /* 0x000ea8000c1e1b00 */
[----:B------:R-:W3:Y:S04]  /*0740*/  LDG.E.64 R20, desc[UR4][R14.64+-0x20] ;  /* 0xffffe0040e147981 */ /* 0x000ee8000c1e1b00 */
[----:B------:R-:W4:Y:S01]  /*0750*/  LDG.E.64 R28, desc[UR6][R10.64] ;  /* 0x000000060a1c7981 */ /* 0x000f22000c1e1b00 */
[----:B------:R-:W-:Y:S02]  /*0760*/  R2UR UR8, R8 ;  /* 0x00000000080872ca */ /* 0x000fe400000e0000 */
[----:B------:R-:W-:-:S02]  /*0770*/  R2UR UR9, R9 ;  /* 0x00000000090972ca */ /* 0x000fc400000e0000 */
[----:B--2---:R-:W-:Y:S01]  /*0780*/  IADD3 R18, P0, PT, R18, R25, RZ ;  /* 0x0000001912127210 */ /* 0x004fe20007f1e0ff */
[----:B---3--:R-:W-:-:S04]  /*0790*/  IMAD.WIDE R20, R7, 0x4, R20 ;  /* 0x0000000407147825 */ /* 0x008fc800078e0214 */
[----:B------:R-:W-:Y:S02]  /*07a0*/  IMAD.X R19, R19, 0x1, R24, P0 ;  /* 0x0000000113137824 */ /* 0x000fe400000e0618 */
[----:B----4-:R-:W-:Y:S01]  /*07b0*/  IMAD.WIDE R28, R7, 0x4, R28 ;  /* 0x00000004071c7825 */ /* 0x010fe200078e021c */
[----:B------:R-:W2:Y:S04]  /*07c0*/  LD.E R21, desc[UR6][R20.64] ;  /* 0x0000000614157980 */ /* 0x000ea8000c101900 */
[----:B------:R-:W2:Y:S04]  /*07d0*/  LD.E R18, desc[UR4][R18.64] ;  /* 0x0000000412127980 */ /* 0x000ea8000c101900 */
[----:B0-----:R-:W2:Y:S02]  /*07e0*/  LD.E R22, desc[UR8][R28.64] ;  /* 0x000000081c167980 */ /* 0x001ea4000c101900 */
[----:B--2---:R-:W-:-:S05]  /*07f0*/  IMAD R27, R18, R21, R22 ;  /* 0x00000015121b7224 */ /* 0x004fca00078e0216 */
[----:B------:R0:W-:Y:S04]  /*0800*/  ST.E desc[UR4][R28.64], R27 ;  /* 0x0000001b1c007985 */ /* 0x0001e8000c101904 */
[----:B------:R-:W2:Y:S04]  /*0810*/  LDG.E.64 R22, desc[UR6][R12.64] ;  /* 0x000000060c167981 */ /* 0x000ea8000c1e1b00 */
[----:B------:R-:W3:Y:S04]  /*0820*/  LDG.E.64 R20, desc[UR4][R14.64+-0x18] ;  /* 0xffffe8040e147981 */ /* 0x000ee8000c1e1b00 */
[----:B------:R-:W4:Y:S01]  /*0830*/  LDG.E.64 R18, desc[UR6][R10.64] ;  /* 0x000000060a127981 */ /* 0x000f22000c1e1b00 */
        /* <DEDUP_REMOVED lines=11> */
[----:B0-----:R-:W4:Y:S01]  /*08f0*/  LDG.E.64 R18, desc[UR4][R14.64+-0x10] ;  /* 0xfffff0040e127981 */ /* 0x001f22000c1e1b00 */
[----:B--2---:R-:W-:-:S04]  /*0900*/  IADD3 R20, P0, PT, R20, R25, RZ ;  /* 0x0000001914147210 */ /* 0x004fc80007f1e0ff */
[----:B------:R-:W-:Y:S01]  /*0910*/  IADD3.X R21, PT, PT, R21, R24, RZ, P0, !PT ;  /* 0x0000001815157210 */ /* 0x000fe200007fe4ff */
[----:B---3--:R-:W-:-:S04]  /*0920*/  IMAD.WIDE R28, R7, 0x4, R28 ;  /* 0x00000004071c7825 */ /* 0x008fc800078e021c */
[----:B----4-:R-:W-:Y:S01]  /*0930*/  IMAD.WIDE R18, R7, 0x4, R18 ;  /* 0x0000000407127825 */ /* 0x010fe200078e0212 */
[----:B------:R-:W2:Y:S04]  /*0940*/  LD.E R20, desc[UR4][R20.64+0x8] ;  /* 0x0000080414147980 */ /* 0x000ea8000c101900 */
[----:B------:R-:W2:Y:S04]  /*0950*/  LD.E R22, desc[UR8][R28.64] ;  /* 0x000000081c167980 */ /* 0x000ea8000c101900 */
[----:B------:R-:W2:Y:S02]  /*0960*/  LD.E R19, desc[UR6][R18.64] ;  /* 0x0000000612137980 */ /* 0x000ea4000c101900 */
        /* <DEDUP_REMOVED lines=17> */
[----:B--2---:R-:W-:Y:S01]  /*0a80*/  IADD3 R18, P0, PT, R18, R25, RZ ;  /* 0x0000001912127210 */ /* 0x004fe20007f1e0ff */
[----:B---3--:R-:W-:-:S04]  /*0a90*/  IMAD.WIDE R28, R7, 0x4, R28 ;  /* 0x00000004071c7825 */ /* 0x008fc800078e021c */
[----:B----4-:R-:W-:Y:S01]  /*0aa0*/  IMAD.WIDE R20, R7, 0x4, R20 ;  /* 0x0000000407147825 */ /* 0x010fe200078e0214 */
[----:B------:R-:W2:Y:S03]  /*0ab0*/  LD.E R22, desc[UR8][R28.64] ;  /* 0x000000081c167980 */ /* 0x000ea6000c101900 */
[----:B------:R-:W-:Y:S02]  /*0ac0*/  IMAD.X R19, R19, 0x1, R24, P0 ;  /* 0x0000000113137824 */ /* 0x000fe400000e0618 */
        /* <DEDUP_REMOVED lines=8> */
[----:B---3--:R-:W-:-:S03]  /*0b50*/  IMAD.WIDE R20, R7, 0x4, R20 ;  /* 0x0000000407147825 */ /* 0x008fc600078e0214 */
[----:B------:R-:W-:Y:S01]  /*0b60*/  IADD3.X R23, PT, PT, R23, R24, RZ, P0, !PT ;  /* 0x0000001817177210 */ /* 0x000fe200007fe4ff */
[----:B----4-:R-:W-:-:S04]  /*0b70*/  IMAD.WIDE R18, R7, 0x4, R18 ;  /* 0x0000000407127825 */ /* 0x010fc800078e0212 */
        /* <DEDUP_REMOVED lines=26> */
[----:B0-----:R-:W2:Y:S01]  /*0d20*/  LD.E R27, desc[UR8][R22.64] ;  /* 0x00000008161b7980 */ /* 0x001ea2000c101900 */
[----:B------:R-:W-:-:S04]  /*0d30*/  IADD3 R26, PT, PT, R26, 0x8, RZ ;  /* 0x000000081a1a7810 */ /* 0x000fc80007ffe0ff */
[----:B------:R-:W-:Y:S02]  /*0d40*/  ISETP.NE.AND P0, PT, R26, RZ, PT ;  /* 0x000000ff1a00720c */ /* 0x000fe40003f05270 */
[----:B------:R-:W-:Y:S02]  /*0d50*/  IADD3 R14, P2, PT, R14, 0x40, RZ ;  /* 0x000000400e0e7810 */ /* 0x000fe40007f5e0ff */
[----:B------:R-:W-:-:S03]  /*0d60*/  IADD3 R25, P1, PT, R25, 0x20, RZ ;  /* 0x0000002019197810 */ /* 0x000fc60007f3e0ff */
[----:B------:R-:W-:Y:S02]  /*0d70*/  IMAD.X R15, RZ, RZ, R15, P2 ;  /* 0x000000ffff0f7224 */ /* 0x000fe400010e060f */
[----:B------:R-:W-:Y:S02]  /*0d80*/  IMAD.X R24, RZ, RZ, R24, P1 ;  /* 0x000000ffff187224 */ /* 0x000fe400008e0618 */
[----:B--2---:R-:W-:-:S05]  /*0d90*/  IMAD R27, R20, R19, R27 ;  /* 0x00000013141b7224 */ /* 0x004fca00078e021b */
[----:B------:R0:W-:Y:S01]  /*0da0*/  ST.E desc[UR4][R22.64], R27 ;  /* 0x0000001b16007985 */ /* 0x0001e2000c101904 */
[----:B------:R-:W-:Y:S05]  /*0db0*/  @P0 BRA `(.L_x_7) ;  /* 0xfffffff8004c0947 */ /* 0x000fea000383ffff */
[----:B------:R-:W-:Y:S05]  /*0dc0*/  BSYNC.RECONVERGENT B0 ;  /* 0x0000000000007941 */ /* 0x000fea0003800200 */
.L_x_6:
[----:B------:R-:W-:-:S07]  /*0dd0*/  MOV R24, R0 ;  /* 0x0000000000187202 */ /* 0x000fce0000000f00 */
.L_x_5:
[----:B------:R-:W-:-:S13]  /*0de0*/  ISETP.NE.AND P0, PT, R2, RZ, PT ;  /* 0x000000ff0200720c */ /* 0x000fda0003f05270 */
[----:B------:R-:W-:Y:S05]  /*0df0*/  @!P0 BRA `(.L_x_8) ;  /* 0x0000000400d08947 */ /* 0x000fea0003800000 */
[----:B0-----:R-:W-:Y:S01]  /*0e00*/  VIADD R14, R2, 0xffffffff ;  /* 0xffffffff020e7836 */ /* 0x001fe20000000000 */
[----:B------:R-:W-:-:S04]  /*0e10*/  ISETP.NE.AND P1, PT, R4, RZ, PT ;  /* 0x000000ff0400720c */ /* 0x000fc80003f25270 */
[----:B------:R-:W-:-:S13]  /*0e20*/  ISETP.GE.U32.AND P0, PT, R14, 0x3, PT ;  /* 0x000000030e00780c */ /* 0x000fda0003f06070 */
[----:B------:R-:W-:Y:S05]  /*0e30*/  @!P0 BRA `(.L_x_9) ;  /* 0x0000000000dc8947 */ /* 0x000fea0003800000 */
[----:B------:R-:W0:Y:S01]  /*0e40*/  LDC.64 R22, c[0x0][0x390] ;  /* 0x0000e400ff167b82 */ /* 0x000e220000000a00 */
[C---:B------:R-:W-:Y:S02]  /*0e50*/  R2UR UR4, R8.reuse ;  /* 0x00000000080472ca */ /* 0x040fe400000e0000 */
[C---:B------:R-:W-:Y:S02]  /*0e60*/  R2UR UR5, R9.reuse ;  /* 0x00000000090572ca */ /* 0x040fe400000e0000 */
[C---:B------:R-:W-:Y:S02]  /*0e70*/  R2UR UR6, R8.reuse ;  /* 0x00000000080672ca */ /* 0x040fe400000e0000 */
[C---:B------:R-:W-:Y:S02]  /*0e80*/  R2UR UR7, R9.reuse ;  /* 0x00000000090772ca */ /* 0x040fe400000e0000 */
[----:B------:R-:W-:Y:S02]  /*0e90*/  R2UR UR8, R8 ;  /* 0x00000000080872ca */ /* 0x000fe400000e0000 */
[----:B------:R-:W-:-:S05]  /*0ea0*/  R2UR UR9, R9 ;  /* 0x00000000090972ca */ /* 0x000fca00000e0000 */
[----:B------:R-:W2:Y:S01]  /*0eb0*/  LDG.E.64 R26, desc[UR4][R12.64] ;  /* 0x000000040c1a7981 */ /* 0x000ea2000c1e1b00 */
[----:B0-----:R-:W-:-:S07]  /*0ec0*/  IMAD.WIDE.U32 R22, R24, 0x8, R22 ;  /* 0x0000000818167825 */ /* 0x001fce00078e0016 */
[----:B------:R-:W3:Y:S04]  /*0ed0*/  LDG.E.64 R14, desc[UR8][R10.64] ;  /* 0x000000080a0e7981 */ /* 0x000ee8000c1e1b00 */
[----:B------:R-:W4:Y:S01]  /*0ee0*/  LDG.E.64 R18, desc[UR6][R22.64] ;  /* 0x0000000616127981 */ /* 0x000f22000c1e1b00 */
[----:B--2---:R-:W-:-:S06]  /*0ef0*/  IMAD.WIDE.U32 R26, R24, 0x4, R26 ;  /* 0x00000004181a7825 */ /* 0x004fcc00078e001a */
[----:B------:R-:W2:Y:S01]  /*0f00*/  LD.E R26, desc[UR4][R26.64] ;  /* 0x000000041a1a7980 */ /* 0x000ea2000c101900 */
[----:B---3--:R-:W-:-:S04]  /*0f10*/  IMAD.WIDE R14, R7, 0x4, R14 ;  /* 0x00000004070e7825 */ /* 0x008fc800078e020e */
[----:B----4-:R-:W-:Y:S01]  /*0f20*/  IMAD.WIDE R18, R7, 0x4, R18 ;  /* 0x0000000407127825 */ /* 0x010fe200078e0212 */
[----:B------:R-:W2:Y:S05]  /*0f30*/  LD.E R20, desc[UR8][R14.64] ;  /* 0x000000080e147980 */ /* 0x000eaa000c101900 */
[----:B------:R-:W2:Y:S01]  /*0f40*/  LD.E R19, desc[UR6][R18.64] ;  /* 0x0000000612137980 */ /* 0x000ea2000c101900 */
[----:B------:R-:W-:Y:S02]  /*0f50*/  R2UR UR10, R8 ;  /* 0x00000000080a72ca */ /* 0x000fe400000e0000 */
[----:B------:R-:W-:Y:S01]  /*0f60*/  R2UR UR11, R9 ;  /* 0x00000000090b72ca */ /* 0x000fe200000e0000 */
[----:B--2---:R-:W-:-:S05]  /*0f70*/  IMAD R25, R26, R19, R20 ;  /* 0x000000131a197224 */ /* 0x004fca00078e0214 */
[----:B------:R0:W-:Y:S04]  /*0f80*/  ST.E desc[UR4][R14.64], R25 ;  /* 0x000000190e007985 */ /* 0x0001e8000c101904 */
[----:B------:R-:W2:Y:S04]  /*0f90*/  LDG.E.64 R20, desc[UR6][R12.64] ;  /* 0x000000060c147981 */ /* 0x000ea8000c1e1b00 */
[----:B------:R-:W3:Y:S04]  /*0fa0*/  LDG.E.64 R28, desc[UR8][R22.64+0x8] ;  /* 0x00000808161c7981 */ /* 0x000ee8000c1e1b00 */
[----:B------:R-:W4:Y:S01]  /*0fb0*/  LDG.E.64 R26, desc[UR10][R10.64] ;  /* 0x0000000a0a1a7981 */ /* 0x000f22000c1e1b00 */
[----:B--2---:R-:W-:-:S04]  /*0fc0*/  IMAD.WIDE.U32 R20, R24, 0x4, R20 ;  /* 0x0000000418147825 */ /* 0x004fc800078e0014 */
[C---:B---3--:R-:W-:Y:S02]  /*0fd0*/  IMAD.WIDE R28, R7.reuse, 0x4, R28 ;  /* 0x00000004071c7825 */ /* 0x048fe400078e021c */
[----:B------:R-:W2:Y:S02]  /*0fe0*/  LD.E R20, desc[UR4][R20.64+0x4] ;  /* 0x0000040414147980 */ /* 0x000ea4000c101900 */
[----:B----4-:R-:W-:Y:S02]  /*0ff0*/  IMAD.WIDE R26, R7, 0x4, R26 ;  /* 0x00000004071a7825 */ /* 0x010fe400078e021a */
[----:B------:R-:W2:Y:S04]  /*1000*/  LD.E R29, desc[UR6][R28.64] ;  /* 0x000000061c1d7980 */ /* 0x000ea8000c101900 */
[----:B0-----:R-:W2:Y:S02]  /*1010*/  LD.E R14, desc[UR8][R26.64] ;  /* 0x000000081a0e7980 */ /* 0x001ea4000c101900 */
        /* <DEDUP_REMOVED lines=16> */
[----:B--2---:R-:W-:-:S04]  /*1120*/  IMAD.WIDE R14, R7, 0x4, R22 ;  /* 0x00000004070e7825 */ /* 0x004fc800078e0216 */
[C---:B---3--:R-:W-:Y:S02]  /*1130*/  IMAD.WIDE.U32 R26, R24.reuse, 0x4, R26 ;  /* 0x00000004181a7825 */ /* 0x048fe400078e001a */
[----:B------:R-:W2:Y:S02]  /*1140*/  LD.E R15, desc[UR6][R14.64] ;  /* 0x000000060e0f7980 */ /* 0x000ea4000c101900 */
[----:B----4-:R-:W-:Y:S02]  /*1150*/  IMAD.WIDE R18, R7, 0x4, R28 ;  /* 0x0000000407127825 */ /* 0x010fe400078e021c */
[----:B------:R-:W2:Y:S04]  /*1160*/  LD.E R26, desc[UR4][R26.64+0xc] ;  /* 0x00000c041a1a7980 */ /* 0x000ea8000c101900 */
[----:B0-----:R-:W2:Y:S01]  /*1170*/  LD.E R20, desc[UR8][R18.64] ;  /* 0x0000000812147980 */ /* 0x001ea2000c101900 */
[----:B------:R-:W-:-:S02]  /*1180*/  VIADD R24, R24, 0x4 ;  /* 0x0000000418187836 */ /* 0x000fc40000000000 */
[----:B--2---:R-:W-:-:S05]  /*1190*/  IMAD R21, R26, R15, R20 ;  /* 0x0000000f1a157224 */ /* 0x004fca00078e0214 */
[----:B------:R0:W-:Y:S02]  /*11a0*/  ST.E desc[UR4][R18.64], R21 ;  /* 0x0000001512007985 */ /* 0x0001e4000c101904 */
.L_x_9:
[----:B------:R-:W-:Y:S05]  /*11b0*/  @!P1 BRA `(.L_x_8) ;  /* 0x0000000000e09947 */ /* 0x000fea0003800000 */
[----:B------:R-:W-:Y:S02]  /*11c0*/  ISETP.NE.AND P0, PT, R4, 0x1, PT ;  /* 0x000000010400780c */ /* 0x000fe40003f05270 */
[----:B------:R-:W-:-:S11]  /*11d0*/  LOP3.LUT P1, RZ, R6, 0x1, RZ, 0xc0, !PT ;  /* 0x0000000106ff7812 */ /* 0x000fd6000782c0ff */
[----:B------:R-:W-:Y:S05]  /*11e0*/  @!P0 BRA `(.L_x_10) ;  /* 0x0000000000848947 */ /* 0x000fea0003800000 */
[----:B------:R-:W1:Y:S01]  /*11f0*/  LDC.64 R14, c[0x0][0x390] ;  /* 0x0000e400ff0e7b82 */ /* 0x000e620000000a00 */
[C---:B------:R-:W-:Y:S02]  /*1200*/  R2UR UR4, R8.reuse ;  /* 0x00000000080472ca */ /* 0x040fe400000e0000 */
[C---:B------:R-:W-:Y:S02]  /*1210*/  R2UR UR5, R9.reuse ;  /* 0x00000000090572ca */ /* 0x040fe400000e0000 */
[C---:B------:R-:W-:Y:S02]  /*1220*/  R2UR UR6, R8.reuse ;  /* 0x00000000080672ca */ /* 0x040fe400000e0000 */
[C---:B------:R-:W-:Y:S02]  /*1230*/  R2UR UR7, R9.reuse ;  /* 0x00000000090772ca */ /* 0x040fe400000e0000 */
[----:B------:R-:W-:Y:S02]  /*1240*/  R2UR UR8, R8 ;  /* 0x00000000080872ca */ /* 0x000fe400000e0000 */
[----:B------:R-:W-:-:S05]  /*1250*/  R2UR UR9, R9 ;  /* 0x00000000090972ca */ /* 0x000fca00000e0000 */
[----:B------:R-:W2:Y:S01]  /*1260*/  LDG.E.64 R22, desc[UR4][R12.64] ;  /* 0x000000040c167981 */ /* 0x000ea2000c1e1b00 */
[----:B-1----:R-:W-:-:S07]  /*1270*/  IMAD.WIDE.U32 R14, R24, 0x8, R14 ;  /* 0x00000008180e7825 */ /* 0x002fce00078e000e */
[----:B0-----:R-:W3:Y:S04]  /*1280*/  LDG.E.64 R20, desc[UR8][R10.64] ;  /* 0x000000080a147981 */ /* 0x001ee8000c1e1b00 */
        /* <DEDUP_REMOVED lines=19> */
[----:B------:R-:W2:Y:S01]  /*13c0*/  LD.E R6, desc[UR8][R22.64] ;  /* 0x0000000816067980 */ /* 0x000ea2000c101900 */
[----:B------:R-:W-:Y:S01]  /*13d0*/  IADD3 R24, PT, PT, R24, 0x2, RZ ;  /* 0x0000000218187810 */ /* 0x000fe20007ffe0ff */
[----:B--2---:R-:W-:-:S05]  /*13e0*/  IMAD R15, R26, R19, R6 ;  /* 0x000000131a0f7224 */ /* 0x004fca00078e0206 */
[----:B------:R1:W-:Y:S02]  /*13f0*/  ST.E desc[UR4][R22.64], R15 ;  /* 0x0000000f16007985 */ /* 0x0003e4000c101904 */
.L_x_10:
[----:B------:R-:W-:Y:S05]  /*1400*/  @!P1 BRA `(.L_x_8) ;  /* 0x00000000004c9947 */ /* 0x000fea0003800000 */
[----:B01----:R-:W0:Y:S01]  /*1410*/  LDC.64 R20, c[0x0][0x390] ;  /* 0x0000e400ff147b82 */ /* 0x003e220000000a00 */
[C---:B------:R-:W-:Y:S02]  /*1420*/  R2UR UR8, R8.reuse ;  /* 0x00000000080872ca */ /* 0x040fe400000e0000 */
[C---:B------:R-:W-:Y:S02]  /*1430*/  R2UR UR9, R9.reuse ;  /* 0x00000000090972ca */ /* 0x040fe400000e0000 */
[C---:B------:R-:W-:Y:S02]  /*1440*/  R2UR UR4, R8.reuse ;  /* 0x00000000080472ca */ /* 0x040fe400000e0000 */
[C---:B------:R-:W-:Y:S02]  /*1450*/  R2UR UR5, R9.reuse ;  /* 0x00000000090572ca */ /* 0x040fe400000e0000 */
[----:B------:R-:W-:Y:S02]  /*1460*/  R2UR UR6, R8 ;  /* 0x00000000080672ca */ /* 0x000fe400000e0000 */
[----:B------:R-:W-:-:S05]  /*1470*/  R2UR UR7, R9 ;  /* 0x00000000090772ca */ /* 0x000fca00000e0000 */
[----:B------:R-:W2:Y:S04]  /*1480*/  LDG.E.64 R14, desc[UR8][R10.64] ;  /* 0x000000080a0e7981 */ /* 0x000ea8000c1e1b00 */
[----:B------:R-:W3:Y:S01]  /*1490*/  LDG.E.64 R12, desc[UR4][R12.64] ;  /* 0x000000040c0c7981 */ /* 0x000ee2000c1e1b00 */
[----:B0-----:R-:W-:-:S06]  /*14a0*/  IMAD.WIDE.U32 R20, R24, 0x8, R20 ;  /* 0x0000000818147825 */ /* 0x001fcc00078e0014 */
[----:B------:R-:W4:Y:S01]  /*14b0*/  LDG.E.64 R20, desc[UR6][R20.64] ;  /* 0x0000000614147981 */ /* 0x000f22000c1e1b00 */
[----:B--2---:R-:W-:-:S04]  /*14c0*/  IMAD.WIDE R14, R7, 0x4, R14 ;  /* 0x00000004070e7825 */ /* 0x004fc800078e020e */
[----:B---3--:R-:W-:Y:S01]  /*14d0*/  IMAD.WIDE.U32 R18, R24, 0x4, R12 ;  /* 0x0000000418127825 */ /* 0x008fe200078e000c */
[----:B------:R-:W2:Y:S05]  /*14e0*/  LD.E R22, desc[UR8][R14.64] ;  /* 0x000000080e167980 */ /* 0x000eaa000c101900 */
[----:B------:R-:W2:Y:S01]  /*14f0*/  LD.E R18, desc[UR4][R18.64] ;  /* 0x0000000412127980 */ /* 0x000ea2000c101900 */
[----:B----4-:R-:W-:-:S06]  /*1500*/  IMAD.WIDE R6, R7, 0x4, R20 ;  /* 0x0000000407067825 */ /* 0x010fcc00078e0214 */
[----:B------:R-:W2:Y:S02]  /*1510*/  LD.E R7, desc[UR6][R6.64] ;  /* 0x0000000606077980 */ /* 0x000ea4000c101900 */
[----:B--2---:R-:W-:-:S05]  /*1520*/  IMAD R11, R18, R7, R22 ;  /* 0x00000007120b7224 */ /* 0x004fca00078e0216 */
[----:B------:R2:W-:Y:S02]  /*1530*/  ST.E desc[UR4][R14.64], R11 ;  /* 0x0000000b0e007985 */ /* 0x0005e4000c101904 */
.L_x_8:
[----:B------:R-:W-:-:S05]  /*1540*/  IMAD.IADD R16, R17, 0x1, R16 ;  /* 0x0000000111107824 */ /* 0x000fca00078e0210 */
[----:B------:R-:W-:-:S13]  /*1550*/  ISETP.GE.AND P0, PT, R16, R3, PT ;  /* 0x000000031000720c */ /* 0x000fda0003f06270 */
[----:B------:R-:W-:Y:S05]  /*1560*/  @!P0 BRA `(.L_x_11) ;  /* 0xffffffec00a08947 */ /* 0x000fea000383ffff */
[----:B------:R-:W-:Y:S05]  /*1570*/  EXIT ;  /* 0x000000000000794d */ /* 0x000fea0003800000 */
.L_x_4:
[----:B------:R-:W0:Y:S01]  /*1580*/  I2F.U32.RP R4, R17 ;  /* 0x0000001100047306 */ /* 0x000e220000209000 */
[C---:B------:R-:W-:Y:S01]  /*1590*/  IMAD.IADD R0, R17.reuse, 0x1, R16 ;  /* 0x0000000111007824 */ /* 0x040fe200078e0210 */
[----:B------:R-:W-:Y:S01]  /*15a0*/  IADD3 R13, PT, PT, RZ, -R17, RZ ;  /* 0x80000011ff0d7210 */ /* 0x000fe20007ffe0ff */
[----:B------:R-:W-:Y:S01]  /*15b0*/  BSSY.RECONVERGENT B0, `(.L_x_12) ;  /* 0x0000043000007945 */ /* 0x000fe20003800200 */
[----:B------:R-:W-:Y:S02]  /*15c0*/  ISETP.NE.U32.AND P2, PT, R17, RZ, PT ;  /* 0x000000ff1100720c */ /* 0x000fe40003f45070 */
[----:B------:R-:W-:Y:S02]  /*15d0*/  ISETP.GE.AND P0, PT, R0, R3, PT ;  /* 0x000000030000720c */ /* 0x000fe40003f06270 */
[----:B------:R-:W-:Y:S02]  /*15e0*/  VIMNMX R11, PT, PT, R3, R0, !PT ;  /* 0x00000000030b7248 */ /* 0x000fe40007fe0100 */
[----:B------:R-:W-:-:S04]  /*15f0*/  SEL R2, RZ, 0x1, P0 ;  /* 0x00000001ff027807 */ /* 0x000fc80000000000 */
[----:B------:R-:W-:Y:S01]  /*1600*/  IADD3 R0, PT, PT, R11, -R0, -R2 ;  /* 0x800000000b007210 */ /* 0x000fe20007ffe802 */
[----:B0-----:R-:W0:Y:S02]  /*1610*/  MUFU.RCP R4, R4 ;  /* 0x0000000400047308 */ /* 0x001e240000001000 */
[----:B0-----:R-:W-:-:S06]  /*1620*/  VIADD R6, R4, 0xffffffe ;  /* 0x0ffffffe04067836 */ /* 0x001fcc0000000000 */
[----:B------:R0:W1:Y:S02]  /*1630*/  F2I.FTZ.U32.TRUNC.NTZ R7, R6 ;  /* 0x0000000600077305 */ /* 0x000064000021f000 */
[----:B0-----:R-:W-:Y:S02]  /*1640*/  IMAD.MOV.U32 R6, RZ, RZ, RZ ;  /* 0x000000ffff067224 */ /* 0x001fe400078e00ff */
[----:B-1----:R-:W-:-:S04]  /*1650*/  IMAD R13, R13, R7, RZ ;  /* 0x000000070d0d7224 */ /* 0x002fc800078e02ff */
[----:B------:R-:W-:-:S06]  /*1660*/  IMAD.HI.U32 R7, R7, R13, R6 ;  /* 0x0000000d07077227 */ /* 0x000fcc00078e0006 */
[----:B------:R-:W-:-:S05]  /*1670*/  IMAD.HI.U32 R7, R7, R0, RZ ;  /* 0x0000000007077227 */ /* 0x000fca00078e00ff */
[----:B------:R-:W-:-:S05]  /*1680*/  IADD3 R4, PT, PT, -R7, RZ, RZ ;  /* 0x000000ff07047210 */ /* 0x000fca0007ffe1ff */
[----:B------:R-:W-:-:S05]  /*1690*/  IMAD R0, R17, R4, R0 ;  /* 0x0000000411007224 */ /* 0x000fca00078e0200 */
[----:B------:R-:W-:-:S13]  /*16a0*/  ISETP.GE.U32.AND P0, PT, R0, R17, PT ;  /* 0x000000110000720c */ /* 0x000fda0003f06070 */
[----:B------:R-:W-:Y:S02]  /*16b0*/  @P0 IMAD.IADD R0, R0, 0x1, -R17 ;  /* 0x0000000100000824 */ /* 0x000fe400078e0a11 */
[----:B------:R-:W-:-:S03]  /*16c0*/  @P0 VIADD R7, R7, 0x1 ;  /* 0x0000000107070836 */ /* 0x000fc60000000000 */
[----:B------:R-:W-:-:S13]  /*16d0*/  ISETP.GE.U32.AND P1, PT, R0, R17, PT ;  /* 0x000000110000720c */ /* 0x000fda0003f26070 */
[----:B------:R-:W-:Y:S02]  /*16e0*/  @P1 IADD3 R7, PT, PT, R7, 0x1, RZ ;  /* 0x0000000107071810 */ /* 0x000fe40007ffe0ff */
[----:B------:R-:W-:-:S05]  /*16f0*/  @!P2 LOP3.LUT R7, RZ, R17, RZ, 0x33, !PT ;  /* 0x00000011ff07a212 */ /* 0x000fca00078e33ff */
[----:B------:R-:W-:-:S05]  /*1700*/  IMAD.IADD R2, R2, 0x1, R7 ;  /* 0x0000000102027824 */ /* 0x000fca00078e0207 */
[C---:B------:R-:W-:Y:S02]  /*1710*/  LOP3.LUT R0, R2.reuse, 0x3, RZ, 0xc0, !PT ;  /* 0x0000000302007812 */ /* 0x040fe400078ec0ff */
[----:B------:R-:W-:Y:S02]  /*1720*/  ISETP.GE.U32.AND P0, PT, R2, 0x3, PT ;  /* 0x000000030200780c */ /* 0x000fe40003f06070 */
[----:B------:R-:W-:-:S13]  /*1730*/  ISETP.NE.AND P1, PT, R0, 0x3, PT ;  /* 0x000000030000780c */ /* 0x000fda0003f25270 */
[----:B------:R-:W-:Y:S05]  /*1740*/  @!P1 BRA `(.L_x_13) ;  /* 0x0000000000a49947 */ /* 0x000fea0003800000 */
[----:B------:R-:W-:Y:S01]  /*1750*/  IABS R0, R5 ;  /* 0x0000000500007213 */ /* 0x000fe20000000000 */
[----:B------:R-:W0:Y:S01]  /*1760*/  LDC.64 R6, c[0x0][0x3a0] ;  /* 0x0000e800ff067b82 */ /* 0x000e220000000a00 */
[----:B------:R-:W-:Y:S01]  /*1770*/  VIADD R12, R2, 0x1 ;  /* 0x00000001020c7836 */ /* 0x000fe20000000000 */
[----:B------:R-:W-:Y:S01]  /*1780*/  ISETP.NE.AND P1, PT, R5, RZ, PT ;  /* 0x000000ff0500720c */ /* 0x000fe20003f25270 */
[----:B------:R-:W1:Y:S01]  /*1790*/  I2F.RP R4, R0 ;  /* 0x0000000000047306 */ /* 0x000e620000209400 */
[----:B------:R-:W-:-:S07]  /*17a0*/  IMAD.MOV.U32 R10, RZ, RZ, RZ ;  /* 0x000000ffff0a7224 */ /* 0x000fce00078e00ff */
[----:B-1----:R-:W1:Y:S02]  /*17b0*/  MUFU.RCP R4, R4 ;  /* 0x0000000400047308 */ /* 0x002e640000001000 */
[----:B-1----:R-:W-:Y:S01]  /*17c0*/  VIADD R11, R4, 0xffffffe ;  /* 0x0ffffffe040b7836 */ /* 0x002fe20000000000 */
[----:B------:R-:W-:-:S05]  /*17d0*/  LOP3.LUT R4, RZ, R5, RZ, 0x33, !PT ;  /* 0x00000005ff047212 */ /* 0x000fca00078e33ff */
[----:B------:R-:W1:Y:S02]  /*17e0*/  F2I.FTZ.U32.TRUNC.NTZ R11, R11 ;  /* 0x0000000b000b7305 */ /* 0x000e64000021f000 */
[----:B-1----:R-:W-:-:S05]  /*17f0*/  IADD3 R13, PT, PT, RZ, -R11, RZ ;  /* 0x8000000bff0d7210 */ /* 0x002fca0007ffe0ff */
[----:B------:R-:W-:-:S04]  /*1800*/  IMAD R13, R13, R0, RZ ;  /* 0x000000000d0d7224 */ /* 0x000fc800078e02ff */
[----:B------:R-:W-:Y:S01]  /*1810*/  IMAD.HI.U32 R2, R11, R13, R10 ;  /* 0x0000000d0b027227 */ /* 0x000fe200078e000a */
[----:B0-----:R-:W-:-:S07]  /*1820*/  LOP3.LUT R11, R12, 0x3, RZ, 0xc0, !PT ;  /* 0x000000030c0b7812 */ /* 0x001fce00078ec0ff */
.L_x_14:
[----:B------:R-:W-:Y:S02]  /*1830*/  IABS R13, R16 ;  /* 0x00000010000d7213 */ /* 0x000fe40000000000 */
[----:B------:R-:W-:Y:S02]  /*1840*/  MOV R5, UR36 ;  /* 0x0000002400057c02 */ /* 0x000fe40008000f00 */
[----:B------:R-:W-:Y:S01]  /*1850*/  R2UR UR4, R8 ;  /* 0x00000000080472ca */ /* 0x000fe200000e0000 */
[----:B------:R-:W-:Y:S01]  /*1860*/  IMAD.HI.U32 R12, R2, R13, RZ ;  /* 0x0000000d020c7227 */ /* 0x000fe200078e00ff */
[----:B------:R-:W-:Y:S02]  /*1870*/  IABS R18, R5 ;  /* 0x0000000500127213 */ /* 0x000fe40000000000 */
[----:B------:R-:W-:Y:S01]  /*1880*/  R2UR UR5, R9 ;  /* 0x00000000090572ca */ /* 0x000fe200000e0000 */
[----:B0-----:R-:W-:-:S04]  /*1890*/  IMAD.MOV R14, RZ, RZ, -R12 ;  /* 0x000000ffff0e7224 */ /* 0x001fc800078e0a0c */
[----:B------:R-:W-:-:S05]  /*18a0*/  IMAD R13, R18, R14, R13 ;  /* 0x0000000e120d7224 */ /* 0x000fca00078e020d */
[----:B------:R-:W-:-:S13]  /*18b0*/  ISETP.GT.U32.AND P3, PT, R0, R13, PT ;  /* 0x0000000d0000720c */ /* 0x000fda0003f64070 */
[----:B------:R-:W-:Y:S01]  /*18c0*/  @!P3 IMAD.IADD R13, R13, 0x1, -R18 ;  /* 0x000000010d0db824 */ /* 0x000fe200078e0a12 */
[----:B------:R-:W-:-:S04]  /*18d0*/  @!P3 IADD3 R12, PT, PT, R12, 0x1, RZ ;  /* 0x000000010c0cb810 */ /* 0x000fc80007ffe0ff */
[----:B------:R-:W-:Y:S02]  /*18e0*/  ISETP.GE.U32.AND P2, PT, R13, R0, PT ;  /* 0x000000000d00720c */ /* 0x000fe40003f46070 */
[----:B------:R-:W-:-:S04]  /*18f0*/  LOP3.LUT R13, R16, R5, RZ, 0x3c, !PT ;  /* 0x00000005100d7212 */ /* 0x000fc800078e3cff */
[----:B------:R-:W-:-:S07]  /*1900*/  ISETP.GE.AND P4, PT, R13, RZ, PT ;  /* 0x000000ff0d00720c */ /* 0x000fce0003f86270 */
[----:B------:R-:W-:-:S06]  /*1910*/  @P2 VIADD R12, R12, 0x1 ;  /* 0x000000010c0c2836 */ /* 0x000fcc0000000000 */
[----:B------:R-:W-:-:S05]  /*1920*/  @!P4 IMAD.MOV R12, RZ, RZ, -R12 ;  /* 0x000000ffff0cc224 */ /* 0x000fca00078e0a0c */
[----:B------:R-:W-:-:S05]  /*1930*/  SEL R15, R4, R12, !P1 ;  /* 0x0000000c040f7207 */ /* 0x000fca0004800000 */
[----:B------:R-:W-:-:S06]  /*1940*/  IMAD.WIDE R12, R15, 0x8, R6 ;  /* 0x000000080f0c7825 */ /* 0x000fcc00078e0206 */
[----:B------:R-:W2:Y:S01]  /*1950*/  LDG.E.64 R12, desc[UR4][R12.64] ;  /* 0x000000040c0c7981 */ /* 0x000ea2000c1e1b00 */
[----:B------:R-:W-:Y:S01]  /*1960*/  VIADD R10, R10, 0x1 ;  /* 0x000000010a0a7836 */ /* 0x000fe20000000000 */
[----:B------:R-:W-:-:S04]  /*1970*/  IADD3 R15, PT, PT, -R15, RZ, RZ ;  /* 0x000000ff0f0f7210 */ /* 0x000fc80007ffe1ff */
[----:B------:R-:W-:Y:S01]  /*1980*/  ISETP.NE.AND P2, PT, R10, R11, PT ;  /* 0x0000000b0a00720c */ /* 0x000fe20003f45270 */
[----:B------:R-:W-:Y:S01]  /*1990*/  IMAD R15, R5, R15, R16 ;  /* 0x0000000f050f7224 */ /* 0x000fe200078e0210 */
[----:B------:R-:W-:-:S03]  /*19a0*/  IADD3 R16, PT, PT, R17, R16, RZ ;  /* 0x0000001011107210 */ /* 0x000fc60007ffe0ff */
[----:B--2---:R-:W-:-:S05]  /*19b0*/  IMAD.WIDE R14, R15, 0x4, R12 ;  /* 0x000000040f0e7825 */ /* 0x004fca00078e020c */
[----:B------:R0:W-:Y:S03]  /*19c0*/  ST.E desc[UR4][R14.64], RZ ;  /* 0x000000ff0e007985 */ /* 0x0001e6000c101904 */
[----:B------:R-:W-:Y:S05]  /*19d0*/  @P2 BRA `(.L_x_14) ;  /* 0xfffffffc00942947 */ /* 0x000fea000383ffff */
.L_x_13:
[----:B------:R-:W-:Y:S05]  /*19e0*/  BSYNC.RECONVERGENT B0 ;  /* 0x0000000000007941 */ /* 0x000fea0003800200 */
.L_x_12:
[----:B------:R-:W-:Y:S05]  /*19f0*/  @!P0 EXIT ;  /* 0x000000000000894d */ /* 0x000fea0003800000 */
[----:B------:R-:W-:Y:S01]  /*1a00*/  IABS R10, R5 ;  /* 0x00000005000a7213 */ /* 0x000fe20000000000 */
[----:B------:R-:W1:Y:S03]  /*1a10*/  LDC R7, c[0x0][0x39c] ;  /* 0x0000e700ff077b82 */ /* 0x000e660000000800 */
[----:B------:R-:W2:Y:S05]  /*1a20*/  I2F.RP R0, R10 ;  /* 0x0000000a00007306 */ /* 0x000eaa0000209400 */
[----:B------:R-:W3:Y:S03]  /*1a30*/  LDC.64 R4, c[0x0][0x3a0] ;  /* 0x0000e800ff047b82 */ /* 0x000ee60000000a00 */
[----:B--2---:R-:W2:Y:S02]  /*1a40*/  MUFU.RCP R0, R0 ;  /* 0x0000000000007308 */ /* 0x004ea40000001000 */
[----:B--2---:R-:W-:-:S06]  /*1a50*/  VIADD R12, R0, 0xffffffe ;  /* 0x0ffffffe000c7836 */ /* 0x004fcc0000000000 */
[----:B------:R2:W4:Y:S02]  /*1a60*/  F2I.FTZ.U32.TRUNC.NTZ R13, R12 ;  /* 0x0000000c000d7305 */ /* 0x000524000021f000 */
[----:B--2---:R-:W-:Y:S01]  /*1a70*/  IMAD.MOV.U32 R12, RZ, RZ, RZ ;  /* 0x000000ffff0c7224 */ /* 0x004fe200078e00ff */
[----:B----4-:R-:W-:-:S05]  /*1a80*/  IADD3 R11, PT, PT, RZ, -R13, RZ ;  /* 0x8000000dff0b7210 */ /* 0x010fca0007ffe0ff */
[----:B------:R-:W-:-:S04]  /*1a90*/  IMAD R11, R11, R10, RZ ;  /* 0x0000000a0b0b7224 */ /* 0x000fc800078e02ff */
[----:B-1-3--:R-:W-:-:S07]  /*1aa0*/  IMAD.HI.U32 R6, R13, R11, R12 ;  /* 0x0000000b0d067227 */ /* 0x00afce00078e000c */
.L_x_15:
[----:B------:R-:W-:Y:S02]  /*1ab0*/  IABS R11, R16 ;  /* 0x00000010000b7213 */ /* 0x000fe40000000000 */
[----:B------:R-:W-:Y:S02]  /*1ac0*/  IABS R0, R7 ;  /* 0x0000000700007213 */ /* 0x000fe40000000000 */
[----:B------:R-:W-:Y:S01]  /*1ad0*/  R2UR UR4, R8 ;  /* 0x00000000080472ca */ /* 0x000fe200000e0000 */
[----:B------:R-:W-:Y:S01]  /*1ae0*/  IMAD.HI.U32 R6, R6, R11, RZ ;  /* 0x0000000b06067227 */ /* 0x000fe200078e00ff */
[----:B------:R-:W-:-:S04]  /*1af0*/  R2UR UR5, R9 ;  /* 0x00000000090572ca */ /* 0x000fc800000e0000 */
[----:B------:R-:W-:-:S05]  /*1b00*/  IADD3 R2, PT, PT, -R6, RZ, RZ ;  /* 0x000000ff06027210 */ /* 0x000fca0007ffe1ff */
[----:B------:R-:W-:Y:S01]  /*1b10*/  IMAD R11, R0, R2, R11 ;  /* 0x00000002000b7224 */ /* 0x000fe200078e020b */
[----:B------:R-:W-:-:S04]  /*1b20*/  LOP3.LUT R2, R16, R7, RZ, 0x3c, !PT ;  /* 0x0000000710027212 */ /* 0x000fc800078e3cff */
[----:B------:R-:W-:Y:S02]  /*1b30*/  ISETP.GT.U32.AND P1, PT, R10, R11, PT ;  /* 0x0000000b0a00720c */ /* 0x000fe40003f24070 */
[----:B------:R-:W-:Y:S02]  /*1b40*/  ISETP.GE.AND P2, PT, R2, RZ, PT ;  /* 0x000000ff0200720c */ /* 0x000fe40003f46270 */
[----:B------:R-:W-:-:S09]  /*1b50*/  LOP3.LUT R2, RZ, R7, RZ, 0x33, !PT ;  /* 0x00000007ff027212 */ /* 0x000fd200078e33ff */
[----:B------:R-:W-:Y:S01]  /*1b60*/  @!P1 IMAD.IADD R11, R11, 0x1, -R0 ;  /* 0x000000010b0b9824 */ /* 0x000fe200078e0a00 */
[----:B------:R-:W-:-:S04]  /*1b70*/  @!P1 IADD3 R6, PT, PT, R6, 0x1, RZ ;  /* 0x0000000106069810 */ /* 0x000fc80007ffe0ff */
[----:B------:R-:W-:-:S13]  /*1b80*/  ISETP.GE.U32.AND P0, PT, R11, R10, PT ;  /* 0x0000000a0b00720c */ /* 0x000fda0003f06070 */
[----:B------:R-:W-:Y:S01]  /*1b90*/  @P0 VIADD R6, R6, 0x1 ;  /* 0x0000000106060836 */ /* 0x000fe20000000000 */
[----:B------:R-:W-:-:S04]  /*1ba0*/  ISETP.NE.AND P0, PT, R7, RZ, PT ;  /* 0x000000ff0700720c */ /* 0x000fc80003f05270 */
[----:B------:R-:W-:-:S04]  /*1bb0*/  @!P2 IADD3 R6, PT, PT, -R6, RZ, RZ ;  /* 0x000000ff0606a210 */ /* 0x000fc80007ffe1ff */
[----:B------:R-:W-:-:S05]  /*1bc0*/  SEL R11, R2, R6, !P0 ;  /* 0x00000006020b7207 */ /* 0x000fca0004000000 */
[----:B-1----:R-:W-:-:S06]  /*1bd0*/  IMAD.WIDE R12, R11, 0x8, R4 ;  /* 0x000000080b0c7825 */ /* 0x002fcc00078e0204 */
[----:B------:R-:W2:Y:S01]  /*1be0*/  LDG.E.64 R12, desc[UR4][R12.64] ;  /* 0x000000040c0c7981 */ /* 0x000ea2000c1e1b00 */
[----:B------:R-:W1:Y:S01]  /*1bf0*/  I2F.RP R10, R0 ;  /* 0x00000000000a7306 */ /* 0x000e620000209400 */
[----:B0-----:R-:W-:Y:S01]  /*1c00*/  IMAD.IADD R14, R17, 0x1, R16 ;  /* 0x00000001110e7824 */ /* 0x001fe200078e0210 */
[----:B------:R-:W-:Y:S02]  /*1c10*/  R2UR UR6, R8 ;  /* 0x00000000080672ca */ /* 0x000fe400000e0000 */
[----:B------:R-:W-:Y:S02]  /*1c20*/  R2UR UR7, R9 ;  /* 0x00000000090772ca */ /* 0x000fe400000e0000 */
[----:B------:R-:W-:Y:S02]  /*1c30*/  IABS R20, R14 ;  /* 0x0000000e00147213 */ /* 0x000fe40000000000 */
[----:B-1----:R-:W0:Y:S02]  /*1c40*/  MUFU.RCP R10, R10 ;  /* 0x0000000a000a7308 */ /* 0x002e240000001000 */
[----:B0-----:R-:W-:-:S06]  /*1c50*/  VIADD R18, R10, 0xffffffe ;  /* 0x0ffffffe0a127836 */ /* 0x001fcc0000000000 */
[----:B------:R0:W1:Y:S02]  /*1c60*/  F2I.FTZ.U32.TRUNC.NTZ R19, R18 ;  /* 0x0000001200137305 */ /* 0x000064000021f000 */
[----:B0-----:R-:W-:Y:S01]  /*1c70*/  HFMA2 R18, -RZ, RZ, 0, 0 ;  /* 0x00000000ff127431 */ /* 0x001fe200000001ff */
[----:B-1----:R-:W-:-:S05]  /*1c80*/  IADD3 R15, PT, PT, RZ, -R19, RZ ;  /* 0x80000013ff0f7210 */ /* 0x002fca0007ffe0ff */
[----:B------:R-:W-:-:S04]  /*1c90*/  IMAD R15, R15, R0, RZ ;  /* 0x000000000f0f7224 */ /* 0x000fc800078e02ff */
[----:B------:R-:W-:Y:S01]  /*1ca0*/  IMAD.HI.U32 R6, R19, R15, R18 ;  /* 0x0000000f13067227 */ /* 0x000fe200078e0012 */
[----:B------:R-:W-:-:S03]  /*1cb0*/  LOP3.LUT R18, R14, R7, RZ, 0x3c, !PT ;  /* 0x000000070e127212 */ /* 0x000fc600078e3cff */
[----:B------:R-:W-:Y:S01]  /*1cc0*/  IMAD.MOV.U32 R19, RZ, RZ, R20 ;  /* 0x000000ffff137224 */ /* 0x000fe200078e0014 */
[----:B------:R-:W-:-:S03]  /*1cd0*/  ISETP.GE.AND P3, PT, R18, RZ, PT ;  /* 0x000000ff1200720c */ /* 0x000fc60003f66270 */
[----:B------:R-:W-:-:S05]  /*1ce0*/  IMAD.HI.U32 R15, R6, R19, RZ ;  /* 0x00000013060f7227 */ /* 0x000fca00078e00ff */
[----:B------:R-:W-:-:S05]  /*1cf0*/  IADD3 R10, PT, PT, -R15, RZ, RZ ;  /* 0x000000ff0f0a7210 */ /* 0x000fca0007ffe1ff */
[----:B------:R-:W-:Y:S02]  /*1d00*/  IMAD R19, R0, R10, R19 ;  /* 0x0000000a00137224 */ /* 0x000fe400078e0213 */
[----:B------:R-:W-:-:S05]  /*1d10*/  IMAD.MOV.U32 R10, RZ, RZ, R0 ;  /* 0x000000ffff0a7224 */ /* 0x000fca00078e0000 */
[----:B------:R-:W-:-:S13]  /*1d20*/  ISETP.GT.U32.AND P2, PT, R10, R19, PT ;  /* 0x000000130a00720c */ /* 0x000fda0003f44070 */
[----:B------:R-:W-:Y:S01]  /*1d30*/  @!P2 IADD3 R19, PT, PT, R19, -R0, RZ ;  /* 0x800000001313a210 */ /* 0x000fe20007ffe0ff */
[----:B------:R-:W-:-:S03]  /*1d40*/  @!P2 VIADD R15, R15, 0x1 ;  /* 0x000000010f0fa836 */ /* 0x000fc60000000000 */
[----:B------:R-:W-:Y:S01]  /*1d50*/  ISETP.GE.U32.AND P1, PT, R19, R10, PT ;  /* 0x0000000a1300720c */ /* 0x000fe20003f26070 */
[----:B------:R-:W-:-:S04]  /*1d60*/  IMAD.MOV R19, RZ, RZ, -R11 ;  /* 0x000000ffff137224 */ /* 0x000fc800078e0a0b */
[----:B------:R-:W-:-:S08]  /*1d70*/  IMAD R19, R7, R19, R16 ;  /* 0x0000001307137224 */ /* 0x000fd000078e0210 */
[----:B------:R-:W-:-:S04]  /*1d80*/  @P1 IADD3 R15, PT, PT, R15, 0x1, RZ ;  /* 0x000000010f0f1810 */ /* 0x000fc80007ffe0ff */
[----:B------:R-:W-:-:S04]  /*1d90*/  @!P3 IADD3 R15, PT, PT, -R15, RZ, RZ ;  /* 0x000000ff0f0fb210 */ /* 0x000fc80007ffe1ff */
[----:B------:R-:W-:Y:S01]  /*1da0*/  SEL R11, R2, R15, !P0 ;  /* 0x0000000f020b7207 */ /* 0x000fe20004000000 */
[----:B--2---:R-:W-:-:S04]  /*1db0*/  IMAD.WIDE R18, R19, 0x4, R12 ;  /* 0x0000000413127825 */ /* 0x004fc800078e020c */
[----:B------:R-:W-:Y:S01]  /*1dc0*/  IMAD.WIDE R12, R11, 0x8, R4 ;  /* 0x000000080b0c7825 */ /* 0x000fe200078e0204 */
[----:B------:R0:W-:Y:S05]  /*1dd0*/  ST.E desc[UR4][R18.64], RZ ;  /* 0x000000ff12007985 */ /* 0x0001ea000c101904 */
[----:B------:R-:W2:Y:S01]  /*1de0*/  LDG.E.64 R12, desc[UR6][R12.64] ;  /* 0x000000060c0c7981 */ /* 0x000ea2000c1e1b00 */
[----:B------:R-:W-:Y:S01]  /*1df0*/  IMAD.IADD R16, R17, 0x1, R14 ;  /* 0x0000000111107824 */ /* 0x000fe200078e020e */
[----:B0-----:R-:W-:-:S04]  /*1e00*/  IADD3 R19, PT, PT, -R11, RZ, RZ ;  /* 0x000000ff0b137210 */ /* 0x001fc80007ffe1ff */
[----:B------:R-:W-:Y:S02]  /*1e10*/  IABS R21, R16 ;  /* 0x0000001000157213 */ /* 0x000fe40000000000 */
[----:B------:R-:W-:Y:S01]  /*1e20*/  LOP3.LUT R18, R16, R7, RZ, 0x3c, !PT ;  /* 0x0000000710127212 */ /* 0x000fe200078e3cff */
[----:B------:R-:W-:Y:S02]  /*1e30*/  IMAD R19, R7, R19, R14 ;  /* 0x0000001307137224 */ /* 0x000fe400078e020e */
[----:B------:R-:W-:Y:S01]  /*1e40*/  IMAD.HI.U32 R15, R6, R21, RZ ;  /* 0x00000015060f7227 */ /* 0x000fe200078e00ff */
[----:B------:R-:W-:-:S04]  /*1e50*/  ISETP.GE.AND P3, PT, R18, RZ, PT ;  /* 0x000000ff1200720c */ /* 0x000fc80003f66270 */
[----:B------:R-:W-:-:S05]  /*1e60*/  IADD3 R20, PT, PT, -R15, RZ, RZ ;  /* 0x000000ff0f147210 */ /* 0x000fca0007ffe1ff */
[----:B------:R-:W-:-:S05]  /*1e70*/  IMAD R21, R0, R20, R21 ;  /* 0x0000001400157224 */ /* 0x000fca00078e0215 */
[----:B------:R-:W-:-:S13]  /*1e80*/  ISETP.GT.U32.AND P2, PT, R10, R21, PT ;  /* 0x000000150a00720c */ /* 0x000fda0003f44070 */
[----:B------:R-:W-:Y:S01]  /*1e90*/  @!P2 IMAD.IADD R21, R21, 0x1, -R0 ;  /* 0x000000011515a824 */ /* 0x000fe200078e0a00 */
[----:B------:R-:W-:-:S04]  /*1ea0*/  @!P2 IADD3 R15, PT, PT, R15, 0x1, RZ ;  /* 0x000000010f0fa810 */ /* 0x000fc80007ffe0ff */
[----:B------:R-:W-:-:S13]  /*1eb0*/  ISETP.GE.U32.AND P1, PT, R21, R10, PT ;  /* 0x0000000a1500720c */ /* 0x000fda0003f26070 */
[----:B------:R-:W-:-:S04]  /*1ec0*/  @P1 VIADD R15, R15, 0x1 ;  /* 0x000000010f0f1836 */ /* 0x000fc80000000000 */
[----:B------:R-:W-:-:S05]  /*1ed0*/  @!P3 IMAD.MOV R15, RZ, RZ, -R15 ;  /* 0x000000ffff0fb224 */ /* 0x000fca00078e0a0f */
[----:B------:R-:W-:Y:S01]  /*1ee0*/  SEL R11, R2, R15, !P0 ;  /* 0x0000000f020b7207 */ /* 0x000fe20004000000 */
[----:B--2---:R-:W-:-:S04]  /*1ef0*/  IMAD.WIDE R18, R19, 0x4, R12 ;  /* 0x0000000413127825 */ /* 0x004fc800078e020c */
[----:B------:R-:W-:Y:S01]  /*1f00*/  IMAD.WIDE R12, R11, 0x8, R4 ;  /* 0x000000080b0c7825 */ /* 0x000fe200078e0204 */
[----:B------:R0:W-:Y:S05]  /*1f10*/  ST.E desc[UR4][R18.64], RZ ;  /* 0x000000ff12007985 */ /* 0x0001ea000c101904 */
[----:B------:R-:W2:Y:S01]  /*1f20*/  LDG.E.64 R12, desc[UR6][R12.64] ;  /* 0x000000060c0c7981 */ /* 0x000ea2000c1e1b00 */
[----:B------:R-:W-:Y:S02]  /*1f30*/  IADD3 R14, PT, PT, R17, R16, RZ ;  /* 0x00000010110e7210 */ /* 0x000fe40007ffe0ff */
[----:B------:R-:W-:Y:S02]  /*1f40*/  IADD3 R11, PT, PT, -R11, RZ, RZ ;  /* 0x000000ff0b0b7210 */ /* 0x000fe40007ffe1ff */
[----:B------:R-:W-:-:S03]  /*1f50*/  IABS R21, R14 ;  /* 0x0000000e00157213 */ /* 0x000fc60000000000 */
[----:B------:R-:W-:Y:S02]  /*1f60*/  IMAD R11, R7, R11, R16 ;  /* 0x0000000b070b7224 */ /* 0x000fe400078e0210 */
[----:B------:R-:W-:-:S04]  /*1f70*/  IMAD.HI.U32 R15, R6, R21, RZ ;  /* 0x00000015060f7227 */ /* 0x000fc800078e00ff */
[----:B------:R-:W-:-:S04]  /*1f80*/  IMAD.MOV R20, RZ, RZ, -R15 ;  /* 0x000000ffff147224 */ /* 0x000fc800078e0a0f */
[----:B------:R-:W-:-:S05]  /*1f90*/  IMAD R21, R0, R20, R21 ;  /* 0x0000001400157224 */ /* 0x000fca00078e0215 */
[----:B------:R-:W-:-:S13]  /*1fa0*/  ISETP.GT.U32.AND P2, PT, R10, R21, PT ;  /* 0x000000150a00720c */ /* 0x000fda0003f44070 */
[----:B------:R-:W-:Y:S01]  /*1fb0*/  @!P2 IADD3 R21, PT, PT, R21, -R0, RZ ;  /* 0x800000001515a210 */ /* 0x000fe20007ffe0ff */
[----:B------:R-:W-:Y:S01]  /*1fc0*/  @!P2 VIADD R15, R15, 0x1 ;  /* 0x000000010f0fa836 */ /* 0x000fe20000000000 */
[----:B------:R-:W-:Y:S02]  /*1fd0*/  LOP3.LUT R0, R14, R7, RZ, 0x3c, !PT ;  /* 0x000000070e007212 */ /* 0x000fe400078e3cff */
[----:B------:R-:W-:Y:S02]  /*1fe0*/  ISETP.GE.U32.AND P1, PT, R21, R10, PT ;  /* 0x0000000a1500720c */ /* 0x000fe40003f26070 */
[----:B------:R-:W-:-:S11]  /*1ff0*/  ISETP.GE.AND P3, PT, R0, RZ, PT ;  /* 0x000000ff0000720c */ /* 0x000fd60003f66270 */
[----:B------:R-:W-:-:S05]  /*2000*/  @P1 IADD3 R15, PT, PT, R15, 0x1, RZ ;  /* 0x000000010f0f1810 */ /* 0x000fca0007ffe0ff */
[----:B------:R-:W-:-:S05]  /*2010*/  @!P3 IMAD.MOV R15, RZ, RZ, -R15 ;  /* 0x000000ffff0fb224 */ /* 0x000fca00078e0a0f */
[----:B------:R-:W-:-:S05]  /*2020*/  SEL R15, R2, R15, !P0 ;  /* 0x0000000f020f7207 */ /* 0x000fca0004000000 */
[----:B0-----:R-:W-:-:S04]  /*2030*/  IMAD.WIDE R18, R15, 0x8, R4 ;  /* 0x000000080f127825 */ /* 0x001fc800078e0204 */
[----:B--2---:R-:W-:-:S05]  /*2040*/  IMAD.WIDE R12, R11, 0x4, R12 ;  /* 0x000000040b0c7825 */ /* 0x004fca00078e020c */
[----:B------:R1:W-:Y:S04]  /*2050*/  ST.E desc[UR4][R12.64], RZ ;  /* 0x000000ff0c007985 */ /* 0x0003e8000c101904 */
[----:B------:R-:W2:Y:S01]  /*2060*/  LDG.E.64 R18, desc[UR6][R18.64] ;  /* 0x0000000612127981 */ /* 0x000ea2000c1e1b00 */
[----:B------:R-:W-:Y:S01]  /*2070*/  IADD3 R16, PT, PT, R17, R14, RZ ;  /* 0x0000000e11107210 */ /* 0x000fe20007ffe0ff */
[----:B------:R-:W-:-:S03]  /*2080*/  IMAD.MOV R21, RZ, RZ, -R15 ;  /* 0x000000ffff157224 */ /* 0x000fc600078e0a0f */
[----:B------:R-:W-:Y:S01]  /*2090*/  ISETP.GE.AND P0, PT, R16, R3, PT ;  /* 0x000000031000720c */ /* 0x000fe20003f06270 */
[----:B------:R-:W-:-:S04]  /*20a0*/  IMAD R21, R7, R21, R14 ;  /* 0x0000001507157224 */ /* 0x000fc800078e020e */
[----:B--2---:R-:W-:-:S05]  /*20b0*/  IMAD.WIDE R20, R21, 0x4, R18 ;  /* 0x0000000415147825 */ /* 0x004fca00078e0212 */
[----:B------:R1:W-:Y:S03]  /*20c0*/  ST.E desc[UR4][R20.64], RZ ;  /* 0x000000ff14007985 */ /* 0x0003e6000c101904 */
[----:B------:R-:W-:Y:S05]  /*20d0*/  @!P0 BRA `(.L_x_15) ;  /* 0xfffffff800748947 */ /* 0x000fea000383ffff */
[----:B------:R-:W-:Y:S05]  /*20e0*/  EXIT ;  /* 0x000000000000794d */ /* 0x000fea0003800000 */
.L_x_16:
[----:B------:R-:W-:-:S00]  /*20f0*/  BRA `(.L_x_16) ;  /* 0xfffffffc00fc7947 */ /* 0x000fc0000383ffff */
[----:B------:R-:W-:-:S00]  /*2100*/  NOP ;  /* 0x0000000000007918 */ /* 0x000fc00000000000 */
[----:B------:R-:W-:-:S00]  /*2110*/  NOP ;  /* 0x0000000000007918 */ /* 0x000fc00000000000 */
[----:B------:R-:W-:-:S00]  /*2120*/  NOP ;  /* 0x0000000000007918 */ /* 0x000fc00000000000 */
[----:B------:R-:W-:-:S00]  /*2130*/  NOP ;  /* 0x0000000000007918 */ /* 0x000fc00000000000 */
[----:B------:R-:W-:-:S00]  /*2140*/  NOP ;  /* 0x0000000000007918 */ /* 0x000fc00000000000 */
[----:B------:R-:W-:-:S00]  /*2150*/  NOP ;  /* 0x0000000000007918 */ /* 0x000fc00000000000 */
[----:B------:R-:W-:-:S00]  /*2160*/  NOP ;  /* 0x0000000000007918 */ /* 0x000fc00000000000 */
[----:B------:R-:W-:-:S00]  /*2170*/  NOP ;  /* 0x0000000000007918 */ /* 0x000fc00000000000 */
.L_x_30:


//--------------------- .text._Z15cudaMatMulClassPKiiiS0_iiPi --------------------------
	.section	.text._Z15cudaMatMulClassPKiiiS0_iiPi,"ax",@progbits
	.align	128
        .global         _Z15cudaMatMulClassPKiiiS0_iiPi
        .type           _Z15cudaMatMulClassPKiiiS0_iiPi,@function
        .size           _Z15cudaMatMulClassPKiiiS0_iiPi,(.L_x_31 - _Z15cudaMatMulClassPKiiiS0_iiPi)
        .other          _Z15cudaMatMulClassPKiiiS0_iiPi,@"STO_CUDA_ENTRY STV_DEFAULT"
_Z15cudaMatMulClassPKiiiS0_iiPi:
.text._Z15cudaMatMulClassPKiiiS0_iiPi:
[----:B------:R-:W0:Y:S01]  /*0000*/  LDC R1, c[0x0][0x37c] ;  /* 0x0000df00ff017b82 */ /* 0x000e220000000800 */
[----:B------:R-:W1:Y:S01]  /*0010*/  S2R R12, SR_CTAID.X ;  /* 0x00000000000c7919 */ /* 0x000e620000002500 */
[----:B------:R-:W2:Y:S01]  /*0020*/  LDCU UR4, c[0x0][0x2f8] ;  /* 0x00005f00ff0477ac */ /* 0x000ea20008000800 */
[----:B0-----:R-:W-:Y:S01]  /*0030*/  VIADD R1, R1, 0xfffffff0 ;  /* 0xfffffff001017836 */ /* 0x001fe20000000000 */
[----:B------:R-:W-:Y:S01]  /*0040*/  BSSY.RECONVERGENT B6, `(.L_x_17) ;  /* 0x000002b000067945 */ /* 0x000fe20003800200 */
[----:B------:R-:W1:Y:S01]  /*0050*/  S2R R14, SR_TID.X ;  /* 0x00000000000e7919 */ /* 0x000e620000002100 */
[----:B------:R-:W0:Y:S02]  /*0060*/  LDCU UR5, c[0x0][0x2fc] ;  /* 0x00005f80ff0577ac */ /* 0x000e240008000800 */
[----:B------:R-:W3:Y:S08]  /*0070*/  LDC R13, c[0x0][0x360] ;  /* 0x0000d800ff0d7b82 */ /* 0x000ef00000000800 */
[----:B------:R-:W4:Y:S01]  /*0080*/  LDC R15, c[0x0][0x370] ;  /* 0x0000dc00ff0f7b82 */ /* 0x000f220000000800 */
[----:B--2---:R-:W-:-:S05]  /*0090*/  IADD3 R2, P1, PT, R1, UR4, RZ ;  /* 0x0000000401027c10 */ /* 0x004fca000ff3e0ff */
[----:B0-----:R-:W-:Y:S01]  /*00a0*/  IMAD.X R18, RZ, RZ, UR5, P1 ;  /* 0x00000005ff127e24 */ /* 0x001fe200088e06ff */
[C---:B-1----:R-:W-:Y:S01]  /*00b0*/  LOP3.LUT P0, RZ, R12.reuse, R14, RZ, 0xfc, !PT ;  /* 0x0000000e0cff7212 */ /* 0x042fe2000780fcff */
[----:B---3--:R-:W-:Y:S02]  /*00c0*/  IMAD R16, R12, R13, R14 ;  /* 0x0000000d0c107224 */ /* 0x008fe400078e020e */
[----:B----4-:R-:W-:-:S10]  /*00d0*/  IMAD R17, R13, R15, RZ ;  /* 0x0000000f0d117224 */ /* 0x010fd400078e02ff */
[----:B------:R-:W-:Y:S05]  /*00e0*/  @P0 BRA `(.L_x_18) ;  /* 0x0000000000800947 */ /* 0x000fea0003800000 */
        /* <DEDUP_REMOVED lines=10> */
.L_x_19:
        /* <DEDUP_REMOVED lines=13> */
.L_x_20:
        /* <DEDUP_REMOVED lines=9> */
.L_x_18:
[----:B------:R-:W-:Y:S05]  /*02f0*/  BSYNC.RECONVERGENT B6 ;  /* 0x0000000000067941 */ /* 0x000fea0003800200 */
.L_x_17:
[----:B------:R-:W0:Y:S01]  /*0300*/  LDC R3, c[0x0][0x388] ;  /* 0x0000e200ff037b82 */ /* 0x000e220000000800 */
[----:B------:R-:W0:Y:S02]  /*0310*/  LDCU UR4, c[0x0][0x39c] ;  /* 0x00007380ff0477ac */ /* 0x000e240008000800 */
[----:B0-----:R-:W-:-:S05]  /*0320*/  IMAD R3, R3, UR4, RZ ;  /* 0x0000000403037c24 */ /* 0x001fca000f8e02ff */
[----:B------:R-:W-:-:S13]  /*0330*/  ISETP.GE.AND P0, PT, R16, R3, PT ;  /* 0x000000031000720c */ /* 0x000fda0003f06270 */
[----:B------:R-:W-:Y:S05]  /*0340*/  @P0 EXIT ;  /* 0x000000000000094d */ /* 0x000fea0003800000 */
[----:B------:R-:W0:Y:S08]  /*0350*/  LDC R0, c[0x0][0x38c] ;  /* 0x0000e300ff007b82 */ /* 0x000e300000000800 */
[----:B------:R-:W1:Y:S01]  /*0360*/  LDC.64 R10, c[0x0][0x358] ;  /* 0x0000d600ff0a7b82 */ /* 0x000e620000000a00 */
[----:B0-----:R-:W-:-:S13]  /*0370*/  ISETP.GT.AND P0, PT, R0, RZ, PT ;  /* 0x000000ff0000720c */ /* 0x001fda0003f04270 */
[----:B-1----:R-:W-:Y:S05]  /*0380*/  @P0 BRA `(.L_x_21) ;  /* 0x0000000000240947 */ /* 0x002fea0003800000 */
[----:B------:R-:W0:Y:S02]  /*0390*/  LDC.64 R6, c[0x0][0x3a0] ;  /* 0x0000e800ff067b82 */ /* 0x000e240000000a00 */
.L_x_22:
[----:B01----:R-:W-:Y:S01]  /*03a0*/  IMAD.WIDE R4, R16, 0x4, R6 ;  /* 0x0000000410047825 */ /* 0x003fe200078e0206 */
[----:B------:R-:W-:Y:S02]  /*03b0*/  IADD3 R16, PT, PT, R17, R16, RZ ;  /* 0x0000001011107210 */ /* 0x000fe40007ffe0ff */
[----:B------:R-:W-:Y:S02]  /*03c0*/  R2UR UR4, R10 ;  /* 0x000000000a0472ca */ /* 0x000fe400000e0000 */
[----:B------:R-:W-:Y:S02]  /*03d0*/  R2UR UR5, R11 ;  /* 0x000000000b0572ca */ /* 0x000fe400000e0000 */
[----:B------:R-:W-:-:S11]  /*03e0*/  ISETP.GE.AND P0, PT, R16, R3, PT ;  /* 0x000000031000720c */ /* 0x000fd60003f06270 */
[----:B------:R1:W-:Y:S02]  /*03f0*/  STG.E desc[UR4][R4.64], RZ ;  /* 0x000000ff04007986 */ /* 0x0003e4000c101904 */
[----:B------:R-:W-:Y:S05]  /*0400*/  @!P0 BRA `(.L_x_22) ;  /* 0xfffffffc00e48947 */ /* 0x000fea000383ffff */
[----:B------:R-:W-:Y:S05]  /*0410*/  EXIT ;  /* 0x000000000000794d */ /* 0x000fea0003800000 */
.L_x_21:
[C---:B------:R-:W-:Y:S02]  /*0420*/  LOP3.LUT R2, R0.reuse, 0x7ffffff8, RZ, 0xc0, !PT ;  /* 0x7ffffff800027812 */ /* 0x040fe400078ec0ff */
[----:B------:R-:W-:-:S03]  /*0430*/  LOP3.LUT R0, R0, 0x7, RZ, 0xc0, !PT ;  /* 0x0000000700007812 */ /* 0x000fc600078ec0ff */
[----:B------:R-:W-:-:S07]  /*0440*/  IMAD.MOV R2, RZ, RZ, -R2 ;  /* 0x000000ffff027224 */ /* 0x000fce00078e0a02 */
.L_x_28:
[----:B---3--:R-:W0:Y:S01]  /*0450*/  LDC R5, c[0x0][0x39c] ;  /* 0x0000e700ff057b82 */ /* 0x008e220000000800 */
[----:B-1----:R-:W1:Y:S01]  /*0460*/  LDCU UR4, c[0x0][0x388] ;  /* 0x00007100ff0477ac */ /* 0x002e620008000800 */
[----:B------:R-:W-:Y:S01]  /*0470*/  R2UR UR6, R10 ;  /* 0x000000000a0672ca */ /* 0x000fe200000e0000 */
[----:B--2---:R-:W-:Y:S01]  /*0480*/  HFMA2 R25, -RZ, RZ, 0, 0 ;  /* 0x00000000ff197431 */ /* 0x004fe200000001ff */
[----:B------:R-:W-:Y:S02]  /*0490*/  R2UR UR7, R11 ;  /* 0x000000000b0772ca */ /* 0x000fe400000e0000 */
[----:B0-----:R-:W-:-:S04]  /*04a0*/  IABS R9, R5 ;  /* 0x0000000500097213 */ /* 0x001fc80000000000 */
[----:B------:R-:W0:Y:S08]  /*04b0*/  I2F.RP R4, R9 ;  /* 0x0000000900047306 */ /* 0x000e300000209400 */
[----:B0-----:R-:W0:Y:S02]  /*04c0*/  MUFU.RCP R4, R4 ;  /* 0x0000000400047308 */ /* 0x001e240000001000 */
[----:B0-----:R-:W-:-:S06]  /*04d0*/  VIADD R6, R4, 0xffffffe ;  /* 0x0ffffffe04067836 */ /* 0x001fcc0000000000 */
[----:B------:R0:W2:Y:S02]  /*04e0*/  F2I.FTZ.U32.TRUNC.NTZ R7, R6 ;  /* 0x0000000600077305 */ /* 0x0000a4000021f000 */
[----:B0-----:R-:W-:Y:S01]  /*04f0*/  IMAD.MOV.U32 R6, RZ, RZ, RZ ;  /* 0x000000ffff067224 */ /* 0x001fe200078e00ff */
[----:B--2---:R-:W-:-:S05]  /*0500*/  IADD3 R8, PT, PT, RZ, -R7, RZ ;  /* 0x80000007ff087210 */ /* 0x004fca0007ffe0ff */
[----:B------:R-:W-:Y:S01]  /*0510*/  IMAD R13, R8, R9, RZ ;  /* 0x00000009080d7224 */ /* 0x000fe200078e02ff */
[----:B------:R-:W-:-:S03]  /*0520*/  IABS R8, R16 ;  /* 0x0000001000087213 */ /* 0x000fc60000000000 */
[----:B------:R-:W-:Y:S01]  /*0530*/  IMAD.HI.U32 R7, R7, R13, R6 ;  /* 0x0000000d07077227 */ /* 0x000fe200078e0006 */
[----:B------:R-:W-:Y:S01]  /*0540*/  LOP3.LUT R6, R16, R5, RZ, 0x3c, !PT ;  /* 0x0000000510067212 */ /* 0x000fe200078e3cff */
[----:B------:R-:W0:Y:S03]  /*0550*/  LDC.64 R12, c[0x0][0x3a0] ;  /* 0x0000e800ff0c7b82 */ /* 0x000e260000000a00 */
[----:B------:R-:W-:Y:S01]  /*0560*/  ISETP.GE.AND P1, PT, R6, RZ, PT ;  /* 0x000000ff0600720c */ /* 0x000fe20003f26270 */
[----:B------:R-:W-:-:S05]  /*0570*/  IMAD.HI.U32 R7, R7, R8, RZ ;  /* 0x0000000807077227 */ /* 0x000fca00078e00ff */
[----:B------:R-:W-:-:S05]  /*0580*/  IADD3 R4, PT, PT, -R7, RZ, RZ ;  /* 0x000000ff07047210 */ /* 0x000fca0007ffe1ff */
[----:B------:R-:W-:-:S05]  /*0590*/  IMAD R4, R9, R4, R8 ;  /* 0x0000000409047224 */ /* 0x000fca00078e0208 */
[----:B------:R-:W-:Y:S01]  /*05a0*/  ISETP.GT.U32.AND P2, PT, R9, R4, PT ;  /* 0x000000040900720c */ /* 0x000fe20003f44070 */
[----:B0-----:R-:W-:-:S05]  /*05b0*/  IMAD.WIDE R12, R16, 0x4, R12 ;  /* 0x00000004100c7825 */ /* 0x001fca00078e020c */
[----:B------:R0:W-:Y:S07]  /*05c0*/  STG.E desc[UR6][R12.64], RZ ;  /* 0x000000ff0c007986 */ /* 0x0001ee000c101906 */
[----:B------:R-:W-:Y:S01]  /*05d0*/  @!P2 IMAD.IADD R4, R4, 0x1, -R9 ;  /* 0x000000010404a824 */ /* 0x000fe200078e0a09 */
[----:B------:R-:W-:Y:S02]  /*05e0*/  @!P2 IADD3 R7, PT, PT, R7, 0x1, RZ ;  /* 0x000000010707a810 */ /* 0x000fe40007ffe0ff */
[----:B------:R-:W-:-:S02]  /*05f0*/  ISETP.NE.AND P2, PT, R5, RZ, PT ;  /* 0x000000ff0500720c */ /* 0x000fc40003f45270 */
[----:B------:R-:W-:Y:S02]  /*0600*/  ISETP.GE.U32.AND P0, PT, R4, R9, PT ;  /* 0x000000090400720c */ /* 0x000fe40003f06070 */
[----:B------:R-:W2:Y:S11]  /*0610*/  LDC R4, c[0x0][0x38c] ;  /* 0x0000e300ff047b82 */ /* 0x000eb60000000800 */
[----:B------:R-:W-:-:S05]  /*0620*/  @P0 VIADD R7, R7, 0x1 ;  /* 0x0000000107070836 */ /* 0x000fca0000000000 */
[----:B------:R-:W-:Y:S02]  /*0630*/  @!P1 IADD3 R7, PT, PT, -R7, RZ, RZ ;  /* 0x000000ff07079210 */ /* 0x000fe40007ffe1ff */
[----:B------:R-:W-:-:S05]  /*0640*/  @!P2 LOP3.LUT R7, RZ, R5, RZ, 0x33, !PT ;  /* 0x00000005ff07a212 */ /* 0x000fca00078e33ff */
[----:B------:R-:W-:Y:S01]  /*0650*/  IMAD.MOV R6, RZ, RZ, -R7 ;  /* 0x000000ffff067224 */ /* 0x000fe200078e0a07 */
[----:B--2---:R-:W-:Y:S01]  /*0660*/  ISETP.GE.U32.AND P0, PT, R4, 0x8, PT ;  /* 0x000000080400780c */ /* 0x004fe20003f06070 */
[----:B-1----:R-:W-:Y:S02]  /*0670*/  IMAD R7, R7, UR4, RZ ;  /* 0x0000000407077c24 */ /* 0x002fe4000f8e02ff */
[----:B------:R-:W-:Y:S02]  /*0680*/  IMAD R5, R5, R6, R16 ;  /* 0x0000000605057224 */ /* 0x000fe400078e0210 */
[----:B------:R-:W-:-:S08]  /*0690*/  IMAD.MOV.U32 R6, RZ, RZ, RZ ;  /* 0x000000ffff067224 */ /* 0x000fd000078e00ff */
[----:B0-----:R-:W-:Y:S05]  /*06a0*/  @!P0 BRA `(.L_x_23) ;  /* 0x0000000000fc8947 */ /* 0x001fea0003800000 */
[----:B------:R-:W-:Y:S01]  /*06b0*/  BSSY.RECONVERGENT B0, `(.L_x_24) ;  /* 0x000003d000007945 */ /* 0x000fe20003800200 */
[----:B------:R-:W-:Y:S01]  /*06c0*/  MOV R25, RZ ;  /* 0x000000ff00197202 */ /* 0x000fe20000000f00 */
[----:B------:R-:W-:Y:S01]  /*06d0*/  IMAD.MOV.U32 R9, RZ, RZ, R7 ;  /* 0x000000ffff097224 */ /* 0x000fe200078e0007 */
[----:B------:R-:W-:Y:S01]  /*06e0*/  MOV R22, R5 ;  /* 0x0000000500167202 */ /* 0x000fe20000000f00 */
[----:B------:R-:W-:Y:S01]  /*06f0*/  IMAD.MOV.U32 R6, RZ, RZ, R2 ;  /* 0x000000ffff067224 */ /* 0x000fe200078e0002 */
[----:B------:R-:W-:-:S07]  /*0700*/  LOP3.LUT R8, R4, 0x7ffffff8, RZ, 0xc0, !PT ;  /* 0x7ffffff804087812 */ /* 0x000fce00078ec0ff */
.L_x_25:
[----:B------:R-:W0:Y:S01]  /*0710*/  LDC.64 R14, c[0x0][0x380] ;  /* 0x0000e000ff0e7b82 */ /* 0x000e220000000a00 */
[C---:B------:R-:W-:Y:S02]  /*0720*/  R2UR UR4, R10.reuse ;  /* 0x000000000a0472ca */ /* 0x040fe400000e0000 */
[C---:B------:R-:W-:Y:S02]  /*0730*/  R2UR UR5, R11.reuse ;  /* 0x000000000b0572ca */ /* 0x040fe400000e0000 */
[----:B------:R-:W-:Y:S02]  /*0740*/  R2UR UR6, R10 ;  /* 0x000000000a0672ca */ /* 0x000fe400000e0000 */
[----:B------:R-:W-:Y:S01]  /*0750*/  R2UR UR7, R11 ;  /* 0x000000000b0772ca */ /* 0x000fe200000e0000 */
[----:B-1----:R-:W1:Y:S08]  /*0760*/  LDC.64 R20, c[0x0][0x390] ;  /* 0x0000e400ff147b82 */ /* 0x002e700000000a00 */
[----:B------:R-:W2:Y:S01]  /*0770*/  LDC R23, c[0x0][0x398] ;  /* 0x0000e600ff177b82 */ /* 0x000ea20000000800 */
[----:B0-----:R-:W-:-:S05]  /*0780*/  IMAD.WIDE R14, R9, 0x4, R14 ;  /* 0x00000004090e7825 */ /* 0x001fca00078e020e */
[----:B------:R-:W3:Y:S01]  /*0790*/  LDG.E R18, desc[UR4][R14.64] ;  /* 0x000000040e127981 */ /* 0x000ee2000c1e1900 */
[----:B-1----:R-:W-:-:S05]  /*07a0*/  IMAD.WIDE R20, R22, 0x4, R20 ;  /* 0x0000000416147825 */ /* 0x002fca00078e0214 */
[----:B------:R-:W3:Y:S01]  /*07b0*/  LDG.E R19, desc[UR6][R20.64] ;  /* 0x0000000614137981 */ /* 0x000ee2000c1e1900 */
[----:B------:R-:W-:Y:S02]  /*07c0*/  R2UR UR8, R10 ;  /* 0x000000000a0872ca */ /* 0x000fe400000e0000 */
[----:B------:R-:W-:Y:S01]  /*07d0*/  R2UR UR9, R11 ;  /* 0x000000000b0972ca */ /* 0x000fe200000e0000 */
[----:B---3--:R-:W-:Y:S02]  /*07e0*/  IMAD R25, R18, R19, R25 ;  /* 0x0000001312197224 */ /* 0x008fe400078e0219 */
[----:B--2---:R-:W-:-:S03]  /*07f0*/  IMAD.WIDE R18, R23, 0x4, R20 ;  /* 0x0000000417127825 */ /* 0x004fc600078e0214 */
[----:B------:R0:W-:Y:S04]  /*0800*/  STG.E desc[UR4][R12.64], R25 ;  /* 0x000000190c007986 */ /* 0x0001e8000c101904 */
[----:B------:R-:W2:Y:S04]  /*0810*/  LDG.E R24, desc[UR6][R14.64+0x4] ;  /* 0x000004060e187981 */ /* 0x000ea8000c1e1900 */
[----:B------:R-:W2:Y:S01]  /*0820*/  LDG.E R26, desc[UR8][R18.64] ;  /* 0x00000008121a7981 */ /* 0x000ea2000c1e1900 */
[----:B------:R-:W-:-:S04]  /*0830*/  IMAD.WIDE R20, R23, 0x4, R18 ;  /* 0x0000000417147825 */ /* 0x000fc800078e0212 */
[----:B--2---:R-:W-:-:S05]  /*0840*/  IMAD R27, R24, R26, R25 ;  /* 0x0000001a181b7224 */ /* 0x004fca00078e0219 */
[----:B------:R1:W-:Y:S04]  /*0850*/  STG.E desc[UR4][R12.64], R27 ;  /* 0x0000001b0c007986 */ /* 0x0003e8000c101904 */
[----:B------:R-:W0:Y:S04]  /*0860*/  LDG.E R24, desc[UR6][R14.64+0x8] ;  /* 0x000008060e187981 */ /* 0x000e28000c1e1900 */
[----:B------:R-:W0:Y:S01]  /*0870*/  LDG.E R26, desc[UR8][R20.64] ;  /* 0x00000008141a7981 */ /* 0x000e22000c1e1900 */
[----:B------:R-:W-:-:S04]  /*0880*/  IMAD.WIDE R18, R23, 0x4, R20 ;  /* 0x0000000417127825 */ /* 0x000fc800078e0214 */
[----:B0-----:R-:W-:-:S05]  /*0890*/  IMAD R25, R24, R26, R27 ;  /* 0x0000001a18197224 */ /* 0x001fca00078e021b */
[----:B------:R0:W-:Y:S04]  /*08a0*/  STG.E desc[UR4][R12.64], R25 ;  /* 0x000000190c007986 */ /* 0x0001e8000c101904 */
[----:B------:R-:W1:Y:S04]  /*08b0*/  LDG.E R24, desc[UR6][R14.64+0xc] ;  /* 0x00000c060e187981 */ /* 0x000e68000c1e1900 */
[----:B------:R-:W1:Y:S01]  /*08c0*/  LDG.E R26, desc[UR8][R18.64] ;  /* 0x00000008121a7981 */ /* 0x000e62000c1e1900 */
[----:B------:R-:W-:-:S04]  /*08d0*/  IMAD.WIDE R20, R23, 0x4, R18 ;  /* 0x0000000417147825 */ /* 0x000fc800078e0212 */
[----:B-1----:R-:W-:-:S05]  /*08e0*/  IMAD R27, R24, R26, R25 ;  /* 0x0000001a181b7224 */ /* 0x002fca00078e0219 */
        /* <DEDUP_REMOVED lines=11> */
[----:B------:R-:W2:Y:S04]  /*09a0*/  LDG.E R26, desc[UR8][R20.64] ;  /* 0x00000008141a7981 */ /* 0x000ea8000c1e1900 */
[----:B------:R-:W2:Y:S01]  /*09b0*/  LDG.E R24, desc[UR6][R14.64+0x18] ;  /* 0x000018060e187981 */ /* 0x000ea2000c1e1900 */
[----:B------:R-:W-:Y:S01]  /*09c0*/  IMAD.WIDE R18, R23, 0x4, R20 ;  /* 0x0000000417127825 */ /* 0x000fe200078e0214 */
[----:B------:R-:W-:-:S03]  /*09d0*/  IADD3 R6, PT, PT, R6, 0x8, RZ ;  /* 0x0000000806067810 */ /* 0x000fc60007ffe0ff */
[----:B--2---:R-:W-:-:S05]  /*09e0*/  IMAD R29, R24, R26, R27 ;  /* 0x0000001a181d7224 */ /* 0x004fca00078e021b */
[----:B------:R1:W-:Y:S04]  /*09f0*/  STG.E desc[UR4][R12.64], R29 ;  /* 0x0000001d0c007986 */ /* 0x0003e8000c101904 */
[----:B------:R-:W0:Y:S04]  /*0a00*/  LDG.E R24, desc[UR6][R14.64+0x1c] ;  /* 0x00001c060e187981 */ /* 0x000e28000c1e1900 */
[----:B------:R-:W0:Y:S01]  /*0a10*/  LDG.E R18, desc[UR8][R18.64] ;  /* 0x0000000812127981 */ /* 0x000e22000c1e1900 */
[----:B------:R-:W-:Y:S01]  /*0a20*/  ISETP.NE.AND P0, PT, R6, RZ, PT ;  /* 0x000000ff0600720c */ /* 0x000fe20003f05270 */
[----:B------:R-:W-:Y:S01]  /*0a30*/  IMAD R22, R23, 0x8, R22 ;  /* 0x0000000817167824 */ /* 0x000fe200078e0216 */
[----:B------:R-:W-:Y:S01]  /*0a40*/  IADD3 R9, PT, PT, R9, 0x8, RZ ;  /* 0x0000000809097810 */ /* 0x000fe20007ffe0ff */
[----:B0-----:R-:W-:-:S05]  /*0a50*/  IMAD R25, R24, R18, R29 ;  /* 0x0000001218197224 */ /* 0x001fca00078e021d */
[----:B------:R1:W-:Y:S05]  /*0a60*/  STG.E desc[UR4][R12.64], R25 ;  /* 0x000000190c007986 */ /* 0x0003ea000c101904 */
[----:B------:R-:W-:Y:S05]  /*0a70*/  @P0 BRA `(.L_x_25) ;  /* 0xfffffffc00240947 */ /* 0x000fea000383ffff */
[----:B------:R-:W-:Y:S05]  /*0a80*/  BSYNC.RECONVERGENT B0 ;  /* 0x0000000000007941 */ /* 0x000fea0003800200 */
.L_x_24:
[----:B------:R-:W-:-:S07]  /*0a90*/  IMAD.MOV.U32 R6, RZ, RZ, R8 ;  /* 0x000000ffff067224 */ /* 0x000fce00078e0008 */
.L_x_23:
[----:B------:R-:W-:-:S13]  /*0aa0*/  ISETP.NE.AND P0, PT, R0, RZ, PT ;  /* 0x000000ff0000720c */ /* 0x000fda0003f05270 */
[----:B------:R-:W-:Y:S05]  /*0ab0*/  @!P0 BRA `(.L_x_26) ;  /* 0x0000000400448947 */ /* 0x000fea0003800000 */
[----:B------:R-:W-:-:S04]  /*0ac0*/  IADD3 R8, PT, PT, R0, -0x1, RZ ;  /* 0xffffffff00087810 */ /* 0x000fc80007ffe0ff */
[----:B------:R-:W-:-:S13]  /*0ad0*/  ISETP.GE.U32.AND P0, PT, R8, 0x3, PT ;  /* 0x000000030800780c */ /* 0x000fda0003f06070 */
[----:B------:R-:W-:Y:S05]  /*0ae0*/  @!P0 BRA `(.L_x_27) ;  /* 0x0000000000848947 */ /* 0x000fea0003800000 */
[----:B------:R-:W0:Y:S01]  /*0af0*/  LDC R19, c[0x0][0x398] ;  /* 0x0000e600ff137b82 */ /* 0x000e220000000800 */
[C---:B------:R-:W-:Y:S01]  /*0b00*/  R2UR UR4, R10.reuse ;  /* 0x000000000a0472ca */ /* 0x040fe200000e0000 */
[----:B------:R-:W-:Y:S01]  /*0b10*/  IMAD.IADD R21, R7, 0x1, R6 ;  /* 0x0000000107157824 */ /* 0x000fe200078e0206 */
[C---:B------:R-:W-:Y:S02]  /*0b20*/  R2UR UR5, R11.reuse ;  /* 0x000000000b0572ca */ /* 0x040fe400000e0000 */
[----:B------:R-:W-:Y:S02]  /*0b30*/  R2UR UR6, R10 ;  /* 0x000000000a0672ca */ /* 0x000fe400000e0000 */
[----:B------:R-:W-:Y:S01]  /*0b40*/  R2UR UR7, R11 ;  /* 0x000000000b0772ca */ /* 0x000fe200000e0000 */
[----:B------:R-:W2:Y:S08]  /*0b50*/  LDC.64 R14, c[0x0][0x380] ;  /* 0x0000e000ff0e7b82 */ /* 0x000eb00000000a00 */
[----:B------:R-:W3:Y:S01]  /*0b60*/  LDC.64 R8, c[0x0][0x390] ;  /* 0x0000e400ff087b82 */ /* 0x000ee20000000a00 */
[----:B0-----:R-:W-:-:S02]  /*0b70*/  IMAD R23, R6, R19, R5 ;  /* 0x0000001306177224 */ /* 0x001fc400078e0205 */
[----:B--2---:R-:W-:-:S05]  /*0b80*/  IMAD.WIDE R14, R21, 0x4, R14 ;  /* 0x00000004150e7825 */ /* 0x004fca00078e020e */
[----:B------:R-:W1:Y:S01]  /*0b90*/  LDG.E R18, desc[UR4][R14.64] ;  /* 0x000000040e127981 */ /* 0x000e62000c1e1900 */
[----:B---3--:R-:W-:-:S05]  /*0ba0*/  IMAD.WIDE R8, R23, 0x4, R8 ;  /* 0x0000000417087825 */ /* 0x008fca00078e0208 */
[----:B------:R-:W1:Y:S01]  /*0bb0*/  LDG.E R20, desc[UR6][R8.64] ;  /* 0x0000000608147981 */ /* 0x000e62000c1e1900 */
[----:B------:R-:W-:Y:S02]  /*0bc0*/  R2UR UR8, R10 ;  /* 0x000000000a0872ca */ /* 0x000fe400000e0000 */
[----:B------:R-:W-:Y:S01]  /*0bd0*/  R2UR UR9, R11 ;  /* 0x000000000b0972ca */ /* 0x000fe200000e0000 */
[----:B-1----:R-:W-:Y:S02]  /*0be0*/  IMAD R25, R18, R20, R25 ;  /* 0x0000001412197224 */ /* 0x002fe400078e0219 */
[----:B------:R-:W-:-:S03]  /*0bf0*/  IMAD.WIDE R20, R19, 0x4, R8 ;  /* 0x0000000413147825 */ /* 0x000fc600078e0208 */
[----:B------:R0:W-:Y:S04]  /*0c00*/  STG.E desc[UR4][R12.64], R25 ;  /* 0x000000190c007986 */ /* 0x0001e8000c101904 */
[----:B------:R-:W2:Y:S04]  /*0c10*/  LDG.E R18, desc[UR6][R14.64+0x4] ;  /* 0x000004060e127981 */ /* 0x000ea8000c1e1900 */
[----:B------:R-:W2:Y:S01]  /*0c20*/  LDG.E R22, desc[UR8][R20.64] ;  /* 0x0000000814167981 */ /* 0x000ea2000c1e1900 */
[----:B------:R-:W-:-:S04]  /*0c30*/  IMAD.WIDE R8, R19, 0x4, R20 ;  /* 0x0000000413087825 */ /* 0x000fc800078e0214 */
[----:B--2---:R-:W-:-:S05]  /*0c40*/  IMAD R23, R18, R22, R25 ;  /* 0x0000001612177224 */ /* 0x004fca00078e0219 */
[----:B------:R2:W-:Y:S04]  /*0c50*/  STG.E desc[UR4][R12.64], R23 ;  /* 0x000000170c007986 */ /* 0x0005e8000c101904 */
[----:B------:R-:W3:Y:S04]  /*0c60*/  LDG.E R22, desc[UR8][R8.64] ;  /* 0x0000000808167981 */ /* 0x000ee8000c1e1900 */
[----:B------:R-:W3:Y:S02]  /*0c70*/  LDG.E R18, desc[UR6][R14.64+0x8] ;  /* 0x000008060e127981 */ /* 0x000ee4000c1e1900 */
[----:B---3--:R-:W-:-:S02]  /*0c80*/  IMAD R21, R18, R22, R23 ;  /* 0x0000001612157224 */ /* 0x008fc400078e0217 */
[----:B------:R-:W-:-:S03]  /*0c90*/  IMAD.WIDE R18, R19, 0x4, R8 ;  /* 0x0000000413127825 */ /* 0x000fc600078e0208 */
[----:B------:R2:W-:Y:S04]  /*0ca0*/  STG.E desc[UR4][R12.64], R21 ;  /* 0x000000150c007986 */ /* 0x0005e8000c101904 */
[----:B------:R-:W0:Y:S04]  /*0cb0*/  LDG.E R20, desc[UR6][R14.64+0xc] ;  /* 0x00000c060e147981 */ /* 0x000e28000c1e1900 */
[----:B------:R-:W0:Y:S01]  /*0cc0*/  LDG.E R18, desc[UR8][R18.64] ;  /* 0x0000000812127981 */ /* 0x000e22000c1e1900 */
[----:B------:R-:W-:Y:S01]  /*0cd0*/  IADD3 R6, PT, PT, R6, 0x4, RZ ;  /* 0x0000000406067810 */ /* 0x000fe20007ffe0ff */
[----:B0-----:R-:W-:-:S05]  /*0ce0*/  IMAD R25, R20, R18, R21 ;  /* 0x0000001214197224 */ /* 0x001fca00078e0215 */
[----:B------:R2:W-:Y:S02]  /*0cf0*/  STG.E desc[UR4][R12.64], R25 ;  /* 0x000000190c007986 */ /* 0x0005e4000c101904 */
.L_x_27:
[----:B------:R-:W-:-:S13]  /*0d00*/  LOP3.LUT P0, R8, R4, 0x3, RZ, 0xc0, !PT ;  /* 0x0000000304087812 */ /* 0x000fda000780c0ff */
[----:B------:R-:W-:Y:S05]  /*0d10*/  @!P0 BRA `(.L_x_26) ;  /* 0x0000000000ac8947 */ /* 0x000fea0003800000 */
[----:B------:R-:W-:-:S13]  /*0d20*/  ISETP.NE.AND P0, PT, R8, 0x1, PT ;  /* 0x000000010800780c */ /* 0x000fda0003f05270 */
[----:B--2---:R-:W0:Y:S01]  /*0d30*/  @P0 LDC R21, c[0x0][0x398] ;  /* 0x0000e600ff150b82 */ /* 0x004e220000000800 */
[C---:B------:R-:W-:Y:S01]  /*0d40*/  @P0 R2UR UR4, R10.reuse ;  /* 0x000000000a0402ca */ /* 0x040fe200000e0000 */
[----:B------:R-:W-:Y:S01]  /*0d50*/  @P0 IMAD.IADD R19, R7, 0x1, R6 ;  /* 0x0000000107130824 */ /* 0x000fe200078e0206 */
[C---:B------:R-:W-:Y:S02]  /*0d60*/  @P0 R2UR UR5, R11.reuse ;  /* 0x000000000b0502ca */ /* 0x040fe400000e0000 */
[----:B------:R-:W-:Y:S02]  /*0d70*/  @P0 R2UR UR6, R10 ;  /* 0x000000000a0602ca */ /* 0x000fe400000e0000 */
[----:B------:R-:W-:Y:S01]  /*0d80*/  @P0 R2UR UR7, R11 ;  /* 0x000000000b0702ca */ /* 0x000fe200000e0000 */
[----:B------:R-:W2:Y:S08]  /*0d90*/  @P0 LDC.64 R8, c[0x0][0x380] ;  /* 0x0000e000ff080b82 */ /* 0x000eb00000000a00 */
[----:B------:R-:W3:Y:S01]  /*0da0*/  @P0 LDC.64 R14, c[0x0][0x390] ;  /* 0x0000e400ff0e0b82 */ /* 0x000ee20000000a00 */
[----:B0-----:R-:W-:-:S02]  /*0db0*/  @P0 IMAD R23, R6, R21, R5 ;  /* 0x0000001506170224 */ /* 0x001fc400078e0205 */
[----:B--2---:R-:W-:-:S05]  /*0dc0*/  @P0 IMAD.WIDE R8, R19, 0x4, R8 ;  /* 0x0000000413080825 */ /* 0x004fca00078e0208 */
[----:B------:R-:W2:Y:S01]  /*0dd0*/  @P0 LDG.E R18, desc[UR4][R8.64] ;  /* 0x0000000408120981 */ /* 0x000ea2000c1e1900 */
[----:B---3--:R-:W-:-:S05]  /*0de0*/  @P0 IMAD.WIDE R14, R23, 0x4, R14 ;  /* 0x00000004170e0825 */ /* 0x008fca00078e020e */
[----:B------:R-:W2:Y:S01]  /*0df0*/  @P0 LDG.E R23, desc[UR6][R14.64] ;  /* 0x000000060e170981 */ /* 0x000ea2000c1e1900 */
[----:B------:R-:W-:Y:S02]  /*0e00*/  @P0 R2UR UR8, R10 ;  /* 0x000000000a0802ca */ /* 0x000fe400000e0000 */
[----:B------:R-:W-:Y:S02]  /*0e10*/  @P0 R2UR UR9, R11 ;  /* 0x000000000b0902ca */ /* 0x000fe400000e0000 */
[----:B------:R-:W-:-:S04]  /*0e20*/  LOP3.LUT R4, R4, 0x1, RZ, 0xc0, !PT ;  /* 0x0000000104047812 */ /* 0x000fc800078ec0ff */
[----:B------:R-:W-:-:S13]  /*0e30*/  ISETP.NE.U32.AND P1, PT, R4, 0x1, PT ;  /* 0x000000010400780c */ /* 0x000fda0003f25070 */
[----:B------:R-:W0:Y:S01]  /*0e40*/  @!P1 LDC R4, c[0x0][0x398] ;  /* 0x0000e600ff049b82 */ /* 0x000e220000000800 */
[----:B--2---:R-:W-:Y:S02]  /*0e50*/  @P0 IMAD R23, R18, R23, R25 ;  /* 0x0000001712170224 */ /* 0x004fe400078e0219 */
[----:B------:R-:W-:-:S05]  /*0e60*/  @P0 IMAD.WIDE R18, R21, 0x4, R14 ;  /* 0x0000000415120825 */ /* 0x000fca00078e020e */
[----:B------:R-:W2:Y:S01]  /*0e70*/  @!P1 LDC.64 R20, c[0x0][0x380] ;  /* 0x0000e000ff149b82 */ /* 0x000ea20000000a00 */
[----:B------:R3:W-:Y:S04]  /*0e80*/  @P0 STG.E desc[UR4][R12.64], R23 ;  /* 0x000000170c000986 */ /* 0x0007e8000c101904 */
[----:B------:R-:W1:Y:S03]  /*0e90*/  @P0 LDG.E R22, desc[UR6][R8.64+0x4] ;  /* 0x0000040608160981 */ /* 0x000e66000c1e1900 */
[----:B------:R-:W4:Y:S01]  /*0ea0*/  @!P1 LDC.64 R14, c[0x0][0x390] ;  /* 0x0000e400ff0e9b82 */ /* 0x000f220000000a00 */
[----:B------:R-:W1:Y:S01]  /*0eb0*/  @P0 LDG.E R18, desc[UR8][R18.64] ;  /* 0x0000000812120981 */ /* 0x000e62000c1e1900 */
[----:B------:R-:W-:-:S02]  /*0ec0*/  @P0 IADD3 R6, PT, PT, R6, 0x2, RZ ;  /* 0x0000000206060810 */ /* 0x000fc40007ffe0ff */
[C---:B------:R-:W-:Y:S02]  /*0ed0*/  @!P1 R2UR UR6, R10.reuse ;  /* 0x000000000a0692ca */ /* 0x040fe400000e0000 */
[C---:B------:R-:W-:Y:S02]  /*0ee0*/  @!P1 R2UR UR7, R11.reuse ;  /* 0x000000000b0792ca */ /* 0x040fe400000e0000 */
[----:B------:R-:W-:Y:S02]  /*0ef0*/  @!P1 R2UR UR8, R10 ;  /* 0x000000000a0892ca */ /* 0x000fe400000e0000 */
[----:B------:R-:W-:Y:S01]  /*0f00*/  @!P1 R2UR UR9, R11 ;  /* 0x000000000b0992ca */ /* 0x000fe200000e0000 */
[----:B------:R-:W-:Y:S02]  /*0f10*/  @!P1 IMAD.IADD R7, R7, 0x1, R6 ;  /* 0x0000000107079824 */ /* 0x000fe400078e0206 */
[----:B0-----:R-:W-:Y:S02]  /*0f20*/  @!P1 IMAD R5, R6, R4, R5 ;  /* 0x0000000406059224 */ /* 0x001fe400078e0205 */
[----:B--2---:R-:W-:-:S04]  /*0f30*/  @!P1 IMAD.WIDE R20, R7, 0x4, R20 ;  /* 0x0000000407149825 */ /* 0x004fc800078e0214 */
[----:B----4-:R-:W-:-:S04]  /*0f40*/  @!P1 IMAD.WIDE R14, R5, 0x4, R14 ;  /* 0x00000004050e9825 */ /* 0x010fc800078e020e */
[----:B-1----:R-:W-:-:S05]  /*0f50*/  @P0 IMAD R25, R22, R18, R23 ;  /* 0x0000001216190224 */ /* 0x002fca00078e0217 */
[----:B------:R3:W-:Y:S04]  /*0f60*/  @P0 STG.E desc[UR4][R12.64], R25 ;  /* 0x000000190c000986 */ /* 0x0007e8000c101904 */
[----:B------:R-:W2:Y:S04]  /*0f70*/  @!P1 LDG.E R20, desc[UR6][R20.64] ;  /* 0x0000000614149981 */ /* 0x000ea8000c1e1900 */
[----:B------:R-:W2:Y:S01]  /*0f80*/  @!P1 LDG.E R14, desc[UR8][R14.64] ;  /* 0x000000080e0e9981 */ /* 0x000ea2000c1e1900 */
[----:B------:R-:W-:Y:S02]  /*0f90*/  @!P1 R2UR UR4, R10 ;  /* 0x000000000a0492ca */ /* 0x000fe400000e0000 */
[----:B------:R-:W-:Y:S01]  /*0fa0*/  @!P1 R2UR UR5, R11 ;  /* 0x000000000b0592ca */ /* 0x000fe200000e0000 */
[----:B--2---:R-:W-:-:S12]  /*0fb0*/  @!P1 IMAD R5, R20, R14, R25 ;  /* 0x0000000e14059224 */ /* 0x004fd800078e0219 */
[----:B------:R3:W-:Y:S02]  /*0fc0*/  @!P1 STG.E desc[UR4][R12.64], R5 ;  /* 0x000000050c009986 */ /* 0x0007e4000c101904 */
.L_x_26:
[----:B------:R-:W-:-:S04]  /*0fd0*/  IADD3 R16, PT, PT, R17, R16, RZ ;  /* 0x0000001011107210 */ /* 0x000fc80007ffe0ff */
[----:B------:R-:W-:-:S13]  /*0fe0*/  ISETP.GE.AND P0, PT, R16, R3, PT ;  /* 0x000000031000720c */ /* 0x000fda0003f06270 */
[----:B------:R-:W-:Y:S05]  /*0ff0*/  @!P0 BRA `(.L_x_28) ;  /* 0xfffffff400148947 */ /* 0x000fea000383ffff */
[----:B------:R-:W-:Y:S05]  /*1000*/  EXIT ;  /* 0x000000000000794d */ /* 0x000fea0003800000 */
.L_x_29:
        /* <DEDUP_REMOVED lines=15> */
.L_x_31:


//--------------------- .nv.global.init           --------------------------
	.section	.nv.global.init,"aw",@progbits
.nv.global.init:
	.type		$str$2,@object
	.size		$str$2,($str - $str$2)
$str$2:
        /*0000*/ 	.byte	0x69, 0x6a, 0x53, 0x3d, 0x20, 0x25, 0x64, 0x20, 0x2c, 0x73, 0x74, 0x72, 0x69, 0x64, 0x65, 0x3d
        /*0010*/ 	.byte	0x20, 0x25, 0x64, 0x20, 0x0a, 0x00
	.type		$str,@object
	.size		$str,($str$1 - $str)
$str:
        /*0016*/ 	.byte	0x62, 0x6c, 0x6f, 0x63, 0x6b, 0x49, 0x6e, 0x64, 0x2e, 0x78, 0x3d, 0x20, 0x25, 0x64, 0x20, 0x2c
        /*0026*/ 	.byte	0x62, 0x6c, 0x6f, 0x63, 0x6b, 0x44, 0x69, 0x6d, 0x2e, 0x78, 0x3d, 0x20, 0x25, 0x64, 0x2c, 0x20
        /*0036*/ 	.byte	0x74, 0x68, 0x72, 0x65, 0x61, 0x64, 0x49, 0x64, 0x78, 0x2e, 0x78, 0x3d, 0x20, 0x25, 0x64, 0x2c
        /*0046*/ 	.byte	0x20, 0x47, 0x72, 0x69, 0x64, 0x44, 0x69, 0x6d, 0x2e, 0x78, 0x3d, 0x20, 0x25, 0x64, 0x0a, 0x00
	.type		$str$1,@object
	.size		$str$1,(.L_1 - $str$1)
$str$1:
        /*0056*/ 	.byte	0x62, 0x6c, 0x6f, 0x63, 0x6b, 0x49, 0x6e, 0x64, 0x2e, 0x79, 0x3d, 0x20, 0x25, 0x64, 0x20, 0x2c
        /*0066*/ 	.byte	0x62, 0x6c, 0x6f, 0x63, 0x6b, 0x44, 0x69, 0x6d, 0x2e, 0x79, 0x3d, 0x20, 0x25, 0x64, 0x2c, 0x20
        /*0076*/ 	.byte	0x74, 0x68, 0x72, 0x65, 0x61, 0x64, 0x49, 0x64, 0x78, 0x2e, 0x79, 0x3d, 0x20, 0x25, 0x64, 0x2c
        /*0086*/ 	.byte	0x20, 0x47, 0x72, 0x69, 0x64, 0x44, 0x69, 0x6d, 0x2e, 0x79, 0x3d, 0x20, 0x25, 0x64, 0x0a, 0x00
.L_1:


//--------------------- .nv.shared.reserved.0     --------------------------
	.section	.nv.shared.reserved.0,"aw",@nobits
	.weak		__nv_reservedSMEM_offset_0_alias
	.size		__nv_reservedSMEM_offset_0_alias, 0, 64
	.other		__nv_reservedSMEM_offset_0_alias,@"STO_CUDA_RESERVED_SHARED STV_DEFAULT"
__nv_reservedSMEM_offset_0_alias:
	.zero		0
	.zero		64


//--------------------- .nv.constant0._Z10cudaMatMulPPiiiS0_iiS0_ --------------------------
	.section	.nv.constant0._Z10cudaMatMulPPiiiS0_iiS0_,"a",@progbits
	.sectionflags	@""
	.align	4
.nv.constant0._Z10cudaMatMulPPiiiS0_iiS0_:
	.zero		936


//--------------------- .nv.constant0._Z15cudaMatMulClassPKiiiS0_iiPi --------------------------
	.section	.nv.constant0._Z15cudaMatMulClassPKiiiS0_iiPi,"a",@progbits
	.sectionflags	@""
	.align	4
.nv.constant0._Z15cudaMatMulClassPKiiiS0_iiPi:
	.zero		936


//--------------------- SYMBOLS --------------------------

	.type		.nv.reservedSmem.offset0,@object
	.size		.nv.reservedSmem.offset0,0x4
	.type		vprintf,@function
